// auto-generated by cutlass_sweep.conv — config: {"arch": "sm_90", "cluster_m": 1, "cluster_n": 1, "conv_kind": "fprop", "dtype": "bf16", "ndim": 3, "tile_k": 64, "tile_m": 128, "tile_n": 64}
#include "cutlass/cutlass.h"
#include "cute/tensor.hpp"
#include "cutlass/kernel_hardware_info.hpp"
#include "cutlass/conv/convolution.h"
#include "cutlass/conv/dispatch_policy.hpp"
#include "cutlass/conv/collective/collective_builder.hpp"
#include "cutlass/conv/kernel/conv_universal.hpp"
#include "cutlass/conv/device/conv_universal_adapter.hpp"
#include "cutlass/epilogue/collective/collective_builder.hpp"

using namespace cute;
using Elem = cutlass::bfloat16_t;
using Acc  = float;
using LayoutAB = cutlass::layout::TensorNDHWC;
using LayoutC  = cutlass::layout::TensorNDHWC;
constexpr auto ConvOp = cutlass::conv::Operator::kFprop;
using TileShape    = Shape<_128, _64, Shape<_64>>;
using ClusterShape = Shape<_1, _1, _1>;

using CollectiveEpilogue = typename cutlass::epilogue::collective::CollectiveBuilder<
    cutlass::arch::Sm90, cutlass::arch::OpClassTensorOp,
    TileShape, ClusterShape,
    cutlass::epilogue::collective::EpilogueTileAuto,
    Acc, Acc,
    Elem, LayoutC, 128 / cutlass::sizeof_bits<Elem>::value,
    Elem, LayoutC, 128 / cutlass::sizeof_bits<Elem>::value,
    cutlass::epilogue::collective::EpilogueScheduleAuto
  >::CollectiveOp;

using CollectiveMainloop = typename cutlass::conv::collective::CollectiveBuilder<
    cutlass::arch::Sm90, cutlass::arch::OpClassTensorOp, ConvOp,
    Elem, LayoutAB, 128 / cutlass::sizeof_bits<Elem>::value,
    Elem, LayoutAB, 128 / cutlass::sizeof_bits<Elem>::value,
    Acc,
    TileShape, ClusterShape,
    cutlass::conv::collective::StageCountAutoCarveout<
        static_cast<int>(sizeof(typename CollectiveEpilogue::SharedStorage))>,
    cutlass::conv::collective::KernelScheduleAuto
  >::CollectiveOp;

using ProblemShape = cutlass::conv::ConvProblemShape<
    ConvOp, CollectiveMainloop::DispatchPolicy::NumSpatialDimensions>;
using ConvKernel = cutlass::conv::kernel::ConvUniversal<
    ProblemShape, CollectiveMainloop, CollectiveEpilogue>;
using Conv = cutlass::conv::device::ConvUniversalAdapter<ConvKernel>;

auto* _anchor = &cutlass::device_kernel<ConvKernel>;


// ===== COMPILED SASS (sm_90a) =====

	.target	sm_90a

	.elftype	@"ET_EXEC"


//--------------------- .note.nv.tkinfo           --------------------------
	.section	.note.nv.tkinfo,"",@"SHT_NOTE"
	.sectionflags	@"SHF_NOTE_NV_TKINFO"
	.tkinfo
        /*0018*/ 	.word	0x00000002
        /*0030*/ 	.string	""
        /*0030*/ 	.string	"ptxas"
        /*0030*/ 	.string	"Cuda compilation tools, release 13.0, V13.0.88"
        /*0030*/ 	.string	"Build cuda_13.0.r13.0/compiler.36424714_0"
        /*0030*/ 	.string	"-arch sm_90a -m 64 "



//--------------------- .note.nv.cuinfo           --------------------------
	.section	.note.nv.cuinfo,"",@"SHT_NOTE"
	.sectionflags	@"SHF_NOTE_NV_CUINFO"
        /*0018*/ 	.short	0x0002
        /*001a*/ 	.short	0x005a
        /*001c*/ 	.short	0x0082
	.zero		2


//--------------------- .nv.info                  --------------------------
	.section	.nv.info,"",@"SHT_CUDA_INFO"
	.align	4


	//----- nvinfo : EIATTR_REGCOUNT
	.align		4
        /*0000*/ 	.byte	0x04, 0x2f
        /*0002*/ 	.short	(.L_12 - .L_11)
	.align		4
.L_11:
        /*0004*/ 	.word	index@(_ZN7cutlass13device_kernelINS_4conv6kernel13ConvUniversalINS1_16ConvProblemShapeILNS1_8OperatorE0ELi3EEENS1_10collective14CollectiveConvINS1_46MainloopSm90TmaGmmaWarpSpecializedImplicitGemmILS5_0ELi9ELi3EN4cute5tupleIJNSA_1CILi1EEESD_SD_EEENS1_36KernelImplicitTmaWarpSpecializedSm90ELi1EEENSB_IJNSC_ILi128EEENSC_ILi64EEENSB_IJSI_EEEEEENS_10bfloat16_tESL_NSA_8TiledMMAINSA_8MMA_AtomIJNSA_4SM904GMMA27MMA_64x64x16_F32BF16BF16_SSILNSP_5MajorE0ELSR_0ELNSP_7ScaleInE1ELSS_1EEEEEENSA_6LayoutISE_NSB_IJNSC_ILi0EEESW_SW_EEEEENSB_IJNSA_10UnderscoreESZ_SZ_EEEEENS7_6detail26Sm90ImplicitGemmTileTraitsINSA_20SM90_TMA_LOAD_IM2COLENSA_14ComposedLayoutINSA_7SwizzleILi3ELi4ELi3EEENSA_18smem_ptr_flag_bitsILi16EEENSV_INSB_IJNSB_IJNSC_ILi8EEENSC_ILi16EEEEEENSB_IJSI_SD_EEENSB_IJSD_NSC_ILi9EEEEEEEEENSB_IJNSB_IJSI_NSC_ILi512EEEEEENSB_IJSD_SW_EEENSB_IJSW_NSC_ILi8192EEEEEEEEEEEEEvEENS13_INSA_13SM90_TMA_LOADENS15_IS17_S19_NSV_INSB_IJNSB_IJS1A_S1A_EEES1D_S1F_EEENSB_IJS1I_S1J_NSB_IJSW_NSC_ILi4096EEEEEEEEEEEEEvEEEENS_8epilogue10collective6detail29Sm90TmaWarpSpecializedAdapterINS21_15DefaultEpilogueISL_NSB_IJNSB_IJllllEEESD_SW_EEES26_NS20_6thread17LinearCombinationISL_Li1EffLNS27_9ScaleType4KindE0ELNS_15FloatRoundStyleE2ESL_EENS_4gemm15EpilogueDefaultEEEEEvvEEEEvNT_6ParamsE)
        /*0008*/ 	.word	0x0000005a


	//----- nvinfo : EIATTR_FRAME_SIZE
	.align		4
.L_12:
        /*000c*/ 	.byte	0x04, 0x11
        /*000e*/ 	.short	(.L_14 - .L_13)
	.align		4
.L_13:
        /*0010*/ 	.word	index@(_ZN7cutlass13device_kernelINS_4conv6kernel13ConvUniversalINS1_16ConvProblemShapeILNS1_8OperatorE0ELi3EEENS1_10collective14CollectiveConvINS1_46MainloopSm90TmaGmmaWarpSpecializedImplicitGemmILS5_0ELi9ELi3EN4cute5tupleIJNSA_1CILi1EEESD_SD_EEENS1_36KernelImplicitTmaWarpSpecializedSm90ELi1EEENSB_IJNSC_ILi128EEENSC_ILi64EEENSB_IJSI_EEEEEENS_10bfloat16_tESL_NSA_8TiledMMAINSA_8MMA_AtomIJNSA_4SM904GMMA27MMA_64x64x16_F32BF16BF16_SSILNSP_5MajorE0ELSR_0ELNSP_7ScaleInE1ELSS_1EEEEEENSA_6LayoutISE_NSB_IJNSC_ILi0EEESW_SW_EEEEENSB_IJNSA_10UnderscoreESZ_SZ_EEEEENS7_6detail26Sm90ImplicitGemmTileTraitsINSA_20SM90_TMA_LOAD_IM2COLENSA_14ComposedLayoutINSA_7SwizzleILi3ELi4ELi3EEENSA_18smem_ptr_flag_bitsILi16EEENSV_INSB_IJNSB_IJNSC_ILi8EEENSC_ILi16EEEEEENSB_IJSI_SD_EEENSB_IJSD_NSC_ILi9EEEEEEEEENSB_IJNSB_IJSI_NSC_ILi512EEEEEENSB_IJSD_SW_EEENSB_IJSW_NSC_ILi8192EEEEEEEEEEEEEvEENS13_INSA_13SM90_TMA_LOADENS15_IS17_S19_NSV_INSB_IJNSB_IJS1A_S1A_EEES1D_S1F_EEENSB_IJS1I_S1J_NSB_IJSW_NSC_ILi4096EEEEEEEEEEEEEvEEEENS_8epilogue10collective6detail29Sm90TmaWarpSpecializedAdapterINS21_15DefaultEpilogueISL_NSB_IJNSB_IJllllEEESD_SW_EEES26_NS20_6thread17LinearCombinationISL_Li1EffLNS27_9ScaleType4KindE0ELNS_15FloatRoundStyleE2ESL_EENS_4gemm15EpilogueDefaultEEEEEvvEEEEvNT_6ParamsE)
        /*0014*/ 	.word	0x00000000


	//----- nvinfo : EIATTR_MIN_STACK_SIZE
	.align		4
.L_14:
        /*0018*/ 	.byte	0x04, 0x12
        /*001a*/ 	.short	(.L_16 - .L_15)
	.align		4
.L_15:
        /*001c*/ 	.word	index@(_ZN7cutlass13device_kernelINS_4conv6kernel13ConvUniversalINS1_16ConvProblemShapeILNS1_8OperatorE0ELi3EEENS1_10collective14CollectiveConvINS1_46MainloopSm90TmaGmmaWarpSpecializedImplicitGemmILS5_0ELi9ELi3EN4cute5tupleIJNSA_1CILi1EEESD_SD_EEENS1_36KernelImplicitTmaWarpSpecializedSm90ELi1EEENSB_IJNSC_ILi128EEENSC_ILi64EEENSB_IJSI_EEEEEENS_10bfloat16_tESL_NSA_8TiledMMAINSA_8MMA_AtomIJNSA_4SM904GMMA27MMA_64x64x16_F32BF16BF16_SSILNSP_5MajorE0ELSR_0ELNSP_7ScaleInE1ELSS_1EEEEEENSA_6LayoutISE_NSB_IJNSC_ILi0EEESW_SW_EEEEENSB_IJNSA_10UnderscoreESZ_SZ_EEEEENS7_6detail26Sm90ImplicitGemmTileTraitsINSA_20SM90_TMA_LOAD_IM2COLENSA_14ComposedLayoutINSA_7SwizzleILi3ELi4ELi3EEENSA_18smem_ptr_flag_bitsILi16EEENSV_INSB_IJNSB_IJNSC_ILi8EEENSC_ILi16EEEEEENSB_IJSI_SD_EEENSB_IJSD_NSC_ILi9EEEEEEEEENSB_IJNSB_IJSI_NSC_ILi512EEEEEENSB_IJSD_SW_EEENSB_IJSW_NSC_ILi8192EEEEEEEEEEEEEvEENS13_INSA_13SM90_TMA_LOADENS15_IS17_S19_NSV_INSB_IJNSB_IJS1A_S1A_EEES1D_S1F_EEENSB_IJS1I_S1J_NSB_IJSW_NSC_ILi4096EEEEEEEEEEEEEvEEEENS_8epilogue10collective6detail29Sm90TmaWarpSpecializedAdapterINS21_15DefaultEpilogueISL_NSB_IJNSB_IJllllEEESD_SW_EEES26_NS20_6thread17LinearCombinationISL_Li1EffLNS27_9ScaleType4KindE0ELNS_15FloatRoundStyleE2ESL_EENS_4gemm15EpilogueDefaultEEEEEvvEEEEvNT_6ParamsE)
        /*0020*/ 	.word	0x00000000
.L_16:


//--------------------- .nv.compat                --------------------------
	.section	.nv.compat,"",@"SHT_CUDA_COMPAT_INFO"
	.align	4
        /*0000*/ 	.byte	0x02, 0x09, 0x01, 0x00, 0x02, 0x02, 0x04, 0x00, 0x02, 0x05, 0x05, 0x00, 0x03, 0x07, 0x01, 0x01
        /*0010*/ 	.byte	0x02, 0x03, 0x01, 0x00, 0x02, 0x06, 0x01, 0x00, 0x04, 0x0b, 0x08, 0x00, 0x00, 0x00, 0x00, 0x00
        /*0020*/ 	.byte	0x00, 0x00, 0x00, 0x00


//--------------------- .nv.info._ZN7cutlass13device_kernelINS_4conv6kernel13ConvUniversalINS1_16ConvProblemShapeILNS1_8OperatorE0ELi3EEENS1_10collective14CollectiveConvINS1_46MainloopSm90TmaGmmaWarpSpecializedImplicitGemmILS5_0ELi9ELi3EN4cute5tupleIJNSA_1CILi1EEESD_SD_EEENS1_36KernelImplicitTmaWarpSpecializedSm90ELi1EEENSB_IJNSC_ILi128EEENSC_ILi64EEENSB_IJSI_EEEEEENS_10bfloat16_tESL_NSA_8TiledMMAINSA_8MMA_AtomIJNSA_4SM904GMMA27MMA_64x64x16_F32BF16BF16_SSILNSP_5MajorE0ELSR_0ELNSP_7ScaleInE1ELSS_1EEEEEENSA_6LayoutISE_NSB_IJNSC_ILi0EEESW_SW_EEEEENSB_IJNSA_10UnderscoreESZ_SZ_EEEEENS7_6detail26Sm90ImplicitGemmTileTraitsINSA_20SM90_TMA_LOAD_IM2COLENSA_14ComposedLayoutINSA_7SwizzleILi3ELi4ELi3EEENSA_18smem_ptr_flag_bitsILi16EEENSV_INSB_IJNSB_IJNSC_ILi8EEENSC_ILi16EEEEEENSB_IJSI_SD_EEENSB_IJSD_NSC_ILi9EEEEEEEEENSB_IJNSB_IJSI_NSC_ILi512EEEEEENSB_IJSD_SW_EEENSB_IJSW_NSC_ILi8192EEEEEEEEEEEEEvEENS13_INSA_13SM90_TMA_LOADENS15_IS17_S19_NSV_INSB_IJNSB_IJS1A_S1A_EEES1D_S1F_EEENSB_IJS1I_S1J_NSB_IJSW_NSC_ILi4096EEEEEEEEEEEEEvEEEENS_8epilogue10collective6detail29Sm90TmaWarpSpecializedAdapterINS21_15DefaultEpilogueISL_NSB_IJNSB_IJllllEEESD_SW_EEES26_NS20_6thread17LinearCombinationISL_Li1EffLNS27_9ScaleType4KindE0ELNS_15FloatRoundStyleE2ESL_EENS_4gemm15EpilogueDefaultEEEEEvvEEEEvNT_6ParamsE --------------------------
	.section	.nv.info._ZN7cutlass13device_kernelINS_4conv6kernel13ConvUniversalINS1_16ConvProblemShapeILNS1_8OperatorE0ELi3EEENS1_10collective14CollectiveConvINS1_46MainloopSm90TmaGmmaWarpSpecializedImplicitGemmILS5_0ELi9ELi3EN4cute5tupleIJNSA_1CILi1EEESD_SD_EEENS1_36KernelImplicitTmaWarpSpecializedSm90ELi1EEENSB_IJNSC_ILi128EEENSC_ILi64EEENSB_IJSI_EEEEEENS_10bfloat16_tESL_NSA_8TiledMMAINSA_8MMA_AtomIJNSA_4SM904GMMA27MMA_64x64x16_F32BF16BF16_SSILNSP_5MajorE0ELSR_0ELNSP_7ScaleInE1ELSS_1EEEEEENSA_6LayoutISE_NSB_IJNSC_ILi0EEESW_SW_EEEEENSB_IJNSA_10UnderscoreESZ_SZ_EEEEENS7_6detail26Sm90ImplicitGemmTileTraitsINSA_20SM90_TMA_LOAD_IM2COLENSA_14ComposedLayoutINSA_7SwizzleILi3ELi4ELi3EEENSA_18smem_ptr_flag_bitsILi16EEENSV_INSB_IJNSB_IJNSC_ILi8EEENSC_ILi16EEEEEENSB_IJSI_SD_EEENSB_IJSD_NSC_ILi9EEEEEEEEENSB_IJNSB_IJSI_NSC_ILi512EEEEEENSB_IJSD_SW_EEENSB_IJSW_NSC_ILi8192EEEEEEEEEEEEEvEENS13_INSA_13SM90_TMA_LOADENS15_IS17_S19_NSV_INSB_IJNSB_IJS1A_S1A_EEES1D_S1F_EEENSB_IJS1I_S1J_NSB_IJSW_NSC_ILi4096EEEEEEEEEEEEEvEEEENS_8epilogue10collective6detail29Sm90TmaWarpSpecializedAdapterINS21_15DefaultEpilogueISL_NSB_IJNSB_IJllllEEESD_SW_EEES26_NS20_6thread17LinearCombinationISL_Li1EffLNS27_9ScaleType4KindE0ELNS_15FloatRoundStyleE2ESL_EENS_4gemm15EpilogueDefaultEEEEEvvEEEEvNT_6ParamsE,"",@"SHT_CUDA_INFO"
	.sectionflags	@""
	.align	4


	//----- nvinfo : EIATTR_CUDA_API_VERSION
	.align		4
        /*0000*/ 	.byte	0x04, 0x37
        /*0002*/ 	.short	(.L_18 - .L_17)
.L_17:
        /*0004*/ 	.word	0x00000082


	//----- nvinfo : EIATTR_KPARAM_INFO
	.align		4
.L_18:
        /*0008*/ 	.byte	0x04, 0x17
        /*000a*/ 	.short	(.L_20 - .L_19)
.L_19:
        /*000c*/ 	.word	0x00000000
        /*0010*/ 	.short	0x0000
        /*0012*/ 	.short	0x0070
        /*0014*/ 	.byte	0x00, 0xf0, 0x01, 0x10


	//----- nvinfo : EIATTR_SPARSE_MMA_MASK
	.align		4
.L_20:
        /*0018*/ 	.byte	0x03, 0x50
        /*001a*/ 	.short	0x0000


	//----- nvinfo : EIATTR_MAXREG_COUNT
	.align		4
        /*001c*/ 	.byte	0x03, 0x1b
        /*001e*/ 	.short	0x00ff


	//----- nvinfo : EIATTR_NUM_BARRIERS
	.align		4
        /*0020*/ 	.byte	0x02, 0x4c
        /*0022*/ 	.byte	0x01
	.zero		1


	//----- nvinfo : EIATTR_MERCURY_ISA_VERSION
	.align		4
        /*0024*/ 	.byte	0x03, 0x5f
        /*0026*/ 	.short	0x0101


	//----- nvinfo : EIATTR_COOP_GROUP_MASK_REGIDS
	.align		4
        /*0028*/ 	.byte	0x04, 0x29
        /*002a*/ 	.short	(.L_22 - .L_21)


	//   ....[0]....
.L_21:
        /*002c*/ 	.word	0xffffffff


	//   ....[1]....
        /*0030*/ 	.word	0xffffffff


	//   ....[2]....
        /*0034*/ 	.word	0xffffffff


	//----- nvinfo : EIATTR_COOP_GROUP_INSTR_OFFSETS
	.align		4
.L_22:
        /*0038*/ 	.byte	0x04, 0x28
        /*003a*/ 	.short	(.L_24 - .L_23)


	//   ....[0]....
.L_23:
        /*003c*/ 	.word	0x00000060


	//   ....[1]....
        /*0040*/ 	.word	0x00000070


	//   ....[2]....
        /*0044*/ 	.word	0x00000130


	//----- nvinfo : EIATTR_MBARRIER_INSTR_OFFSETS
	.align		4
.L_24:
        /*0048*/ 	.byte	0x04, 0x39
        /*004a*/ 	.short	(.L_26 - .L_25)


	//   ....[0]....
.L_25:
        /*004c*/ 	.word	0x00000270
        /*0050*/ 	.word	0x000000ff
        /*0054*/ 	.word	0x00036000
        /*0058*/ 	.short	0x0100
        /*005a*/ 	.byte	0x08
	.zero		1


	//   ....[1]....
        /*005c*/ 	.word	0x00000280
        /*0060*/ 	.word	0x000000ff
        /*0064*/ 	.word	0x00036048
        /*0068*/ 	.short	0x0100
        /*006a*/ 	.byte	0x08
	.zero		1


	//   ....[2]....
        /*006c*/ 	.word	0x00000290
        /*0070*/ 	.word	0x000000ff
        /*0074*/ 	.word	0x00036008
        /*0078*/ 	.short	0x0100
        /*007a*/ 	.byte	0x08
	.zero		1


	//   ....[3]....
        /*007c*/ 	.word	0x000002a0
        /*0080*/ 	.word	0x000000ff
        /*0084*/ 	.word	0x00036050
        /*0088*/ 	.short	0x0100
        /*008a*/ 	.byte	0x08
	.zero		1


	//   ....[4]....
        /*008c*/ 	.word	0x000002b0
        /*0090*/ 	.word	0x000000ff
        /*0094*/ 	.word	0x00036010
        /*0098*/ 	.short	0x0100
        /*009a*/ 	.byte	0x08
	.zero		1


	//   ....[5]....
        /*009c*/ 	.word	0x000002c0
        /*00a0*/ 	.word	0x000000ff
        /*00a4*/ 	.word	0x00036058
        /*00a8*/ 	.short	0x0100
        /*00aa*/ 	.byte	0x08
	.zero		1


	//   ....[6]....
        /*00ac*/ 	.word	0x000002d0
        /*00b0*/ 	.word	0x000000ff
        /*00b4*/ 	.word	0x00036018
        /*00b8*/ 	.short	0x0100
        /*00ba*/ 	.byte	0x08
	.zero		1


	//   ....[7]....
        /*00bc*/ 	.word	0x000002e0
        /*00c0*/ 	.word	0x000000ff
        /*00c4*/ 	.word	0x00036060
        /*00c8*/ 	.short	0x0100
        /*00ca*/ 	.byte	0x08
	.zero		1


	//   ....[8]....
        /*00cc*/ 	.word	0x000002f0
        /*00d0*/ 	.word	0x000000ff
        /*00d4*/ 	.word	0x00036020
        /*00d8*/ 	.short	0x0100
        /*00da*/ 	.byte	0x08
	.zero		1


	//   ....[9]....
        /*00dc*/ 	.word	0x00000300
        /*00e0*/ 	.word	0x000000ff
        /*00e4*/ 	.word	0x00036068
        /*00e8*/ 	.short	0x0100
        /*00ea*/ 	.byte	0x08
	.zero		1


	//   ....[10]....
        /*00ec*/ 	.word	0x00000310
        /*00f0*/ 	.word	0x000000ff
        /*00f4*/ 	.word	0x00036028
        /*00f8*/ 	.short	0x0100
        /*00fa*/ 	.byte	0x08
	.zero		1


	//   ....[11]....
        /*00fc*/ 	.word	0x00000320
        /*0100*/ 	.word	0x000000ff
        /*0104*/ 	.word	0x00036070
        /*0108*/ 	.short	0x0100
        /*010a*/ 	.byte	0x08
	.zero		1


	//   ....[12]....
        /*010c*/ 	.word	0x00000330
        /*0110*/ 	.word	0x000000ff
        /*0114*/ 	.word	0x00036030
        /*0118*/ 	.short	0x0100
        /*011a*/ 	.byte	0x08
	.zero		1


	//   ....[13]....
        /*011c*/ 	.word	0x00000340
        /*0120*/ 	.word	0x000000ff
        /*0124*/ 	.word	0x00036078
        /*0128*/ 	.short	0x0100
        /*012a*/ 	.byte	0x08
	.zero		1


	//   ....[14]....
        /*012c*/ 	.word	0x00000350
        /*0130*/ 	.word	0x000000ff
        /*0134*/ 	.word	0x00036038
        /*0138*/ 	.short	0x0100
        /*013a*/ 	.byte	0x08
	.zero		1


	//   ....[15]....
        /*013c*/ 	.word	0x00000360
        /*0140*/ 	.word	0x000000ff
        /*0144*/ 	.word	0x00036080
        /*0148*/ 	.short	0x0100
        /*014a*/ 	.byte	0x08
	.zero		1


	//   ....[16]....
        /*014c*/ 	.word	0x00000370
        /*0150*/ 	.word	0x000000ff
        /*0154*/ 	.word	0x00036040
        /*0158*/ 	.short	0x0100
        /*015a*/ 	.byte	0x08
	.zero		1


	//   ....[17]....
        /*015c*/ 	.word	0x00000380
        /*0160*/ 	.word	0x000000ff
        /*0164*/ 	.word	0x00036088
        /*0168*/ 	.short	0x0100
        /*016a*/ 	.byte	0x08
	.zero		1


	//   ....[18]....
        /*016c*/ 	.word	0x00000a50
        /*0170*/ 	.word	0x00000005
        /*0174*/ 	.word	0x00036000
        /*0178*/ 	.short	0x010a
        /*017a*/ 	.byte	0x3f
	.zero		1


	//   ....[19]....
        /*017c*/ 	.word	0x00000ef0
        /*0180*/ 	.word	0x00000006
        /*0184*/ 	.word	0x00036000
        /*0188*/ 	.short	0x010a
        /*018a*/ 	.byte	0x3f
	.zero		1


	//   ....[20]....
        /*018c*/ 	.word	0x00001210
        /*0190*/ 	.word	0x000000ff
        /*0194*/ 	.word	0x00000000
        /*0198*/ 	.short	0x0101
        /*019a*/ 	.byte	0x08
	.zero		1


	//   ....[21]....
        /*019c*/ 	.word	0x00001400
        /*01a0*/ 	.word	0x00000003
        /*01a4*/ 	.word	0x00000000
        /*01a8*/ 	.short	0x0101
        /*01aa*/ 	.byte	0x3f
	.zero		1


	//   ....[22]....
        /*01ac*/ 	.word	0x000061f0
        /*01b0*/ 	.word	0x00000011
        /*01b4*/ 	.word	0x00036048
        /*01b8*/ 	.short	0x010a
        /*01ba*/ 	.byte	0x3f
	.zero		1


	//   ....[23]....
        /*01bc*/ 	.word	0x000069e0
        /*01c0*/ 	.word	0x00000004
        /*01c4*/ 	.word	0x00000000
        /*01c8*/ 	.short	0x010a
        /*01ca*/ 	.byte	0x3f
	.zero		1


	//   ....[24]....
        /*01cc*/ 	.word	0x00006a90
        /*01d0*/ 	.word	0x00000000
        /*01d4*/ 	.word	0x00000000
        /*01d8*/ 	.short	0x010a
        /*01da*/ 	.byte	0x3f
	.zero		1


	//   ....[25]....
        /*01dc*/ 	.word	0x00006b40
        /*01e0*/ 	.word	0x00000000
        /*01e4*/ 	.word	0x00000000
        /*01e8*/ 	.short	0x010a
        /*01ea*/ 	.byte	0x3f
	.zero		1


	//   ....[26]....
        /*01ec*/ 	.word	0x00006bf0
        /*01f0*/ 	.word	0x00000000
        /*01f4*/ 	.word	0x00000000
        /*01f8*/ 	.short	0x010a
        /*01fa*/ 	.byte	0x3f
	.zero		1


	//   ....[27]....
        /*01fc*/ 	.word	0x00006ca0
        /*0200*/ 	.word	0x00000000
        /*0204*/ 	.word	0x00000000
        /*0208*/ 	.short	0x010a
        /*020a*/ 	.byte	0x3f
	.zero		1


	//   ....[28]....
        /*020c*/ 	.word	0x00006d50
        /*0210*/ 	.word	0x00000000
        /*0214*/ 	.word	0x00000000
        /*0218*/ 	.short	0x010a
        /*021a*/ 	.byte	0x3f
	.zero		1


	//   ....[29]....
        /*021c*/ 	.word	0x00006e00
        /*0220*/ 	.word	0x00000000
        /*0224*/ 	.word	0x00000000
        /*0228*/ 	.short	0x010a
        /*022a*/ 	.byte	0x3f
	.zero		1


	//   ....[30]....
        /*022c*/ 	.word	0x00006eb0
        /*0230*/ 	.word	0x00000000
        /*0234*/ 	.word	0x00000000
        /*0238*/ 	.short	0x010a
        /*023a*/ 	.byte	0x3f
	.zero		1


	//   ....[31]....
        /*023c*/ 	.word	0x00006f60
        /*0240*/ 	.word	0x00000003
        /*0244*/ 	.word	0x00000000
        /*0248*/ 	.short	0x010a
        /*024a*/ 	.byte	0x3f
	.zero		1


	//----- nvinfo : EIATTR_NUM_MBARRIERS
	.align		4
.L_26:
        /*024c*/ 	.byte	0x03, 0x38
        /*024e*/ 	.short	0x0012


	//----- nvinfo : EIATTR_EXIT_INSTR_OFFSETS
	.align		4
        /*0250*/ 	.byte	0x04, 0x1c
        /*0252*/ 	.short	(.L_28 - .L_27)


	//   ....[0]....
.L_27:
        /*0254*/ 	.word	0x00000780


	//   ....[1]....
        /*0258*/ 	.word	0x00001550


	//   ....[2]....
        /*025c*/ 	.word	0x00004920


	//   ....[3]....
        /*0260*/ 	.word	0x00004950


	//   ....[4]....
        /*0264*/ 	.word	0x00005fb0


	//   ....[5]....
        /*0268*/ 	.word	0x00005fe0


	//   ....[6]....
        /*026c*/ 	.word	0x00006000


	//   ....[7]....
        /*0270*/ 	.word	0x000068d0


	//   ....[8]....
        /*0274*/ 	.word	0x00006f90


	//----- nvinfo : EIATTR_MAX_THREADS
	.align		4
.L_28:
        /*0278*/ 	.byte	0x04, 0x05
        /*027a*/ 	.short	(.L_30 - .L_29)
.L_29:
        /*027c*/ 	.word	0x00000100
        /*0280*/ 	.word	0x00000001
        /*0284*/ 	.word	0x00000001


	//----- nvinfo : EIATTR_CRS_STACK_SIZE
	.align		4
.L_30:
        /*0288*/ 	.byte	0x04, 0x1e
        /*028a*/ 	.short	(.L_32 - .L_31)
.L_31:
        /*028c*/ 	.word	0x00000000


	//----- nvinfo : EIATTR_CBANK_PARAM_SIZE
	.align		4
.L_32:
        /*0290*/ 	.byte	0x03, 0x19
        /*0292*/ 	.short	0x0470


	//----- nvinfo : EIATTR_PARAM_CBANK
	.align		4
        /*0294*/ 	.byte	0x04, 0x0a
        /*0296*/ 	.short	(.L_34 - .L_33)
	.align		4
.L_33:
        /*0298*/ 	.word	index@(.nv.constant0._ZN7cutlass13device_kernelINS_4conv6kernel13ConvUniversalINS1_16ConvProblemShapeILNS1_8OperatorE0ELi3EEENS1_10collective14CollectiveConvINS1_46MainloopSm90TmaGmmaWarpSpecializedImplicitGemmILS5_0ELi9ELi3EN4cute5tupleIJNSA_1CILi1EEESD_SD_EEENS1_36KernelImplicitTmaWarpSpecializedSm90ELi1EEENSB_IJNSC_ILi128EEENSC_ILi64EEENSB_IJSI_EEEEEENS_10bfloat16_tESL_NSA_8TiledMMAINSA_8MMA_AtomIJNSA_4SM904GMMA27MMA_64x64x16_F32BF16BF16_SSILNSP_5MajorE0ELSR_0ELNSP_7ScaleInE1ELSS_1EEEEEENSA_6LayoutISE_NSB_IJNSC_ILi0EEESW_SW_EEEEENSB_IJNSA_10UnderscoreESZ_SZ_EEEEENS7_6detail26Sm90ImplicitGemmTileTraitsINSA_20SM90_TMA_LOAD_IM2COLENSA_14ComposedLayoutINSA_7SwizzleILi3ELi4ELi3EEENSA_18smem_ptr_flag_bitsILi16EEENSV_INSB_IJNSB_IJNSC_ILi8EEENSC_ILi16EEEEEENSB_IJSI_SD_EEENSB_IJSD_NSC_ILi9EEEEEEEEENSB_IJNSB_IJSI_NSC_ILi512EEEEEENSB_IJSD_SW_EEENSB_IJSW_NSC_ILi8192EEEEEEEEEEEEEvEENS13_INSA_13SM90_TMA_LOADENS15_IS17_S19_NSV_INSB_IJNSB_IJS1A_S1A_EEES1D_S1F_EEENSB_IJS1I_S1J_NSB_IJSW_NSC_ILi4096EEEEEEEEEEEEEvEEEENS_8epilogue10collective6detail29Sm90TmaWarpSpecializedAdapterINS21_15DefaultEpilogueISL_NSB_IJNSB_IJllllEEESD_SW_EEES26_NS20_6thread17LinearCombinationISL_Li1EffLNS27_9ScaleType4KindE0ELNS_15FloatRoundStyleE2ESL_EENS_4gemm15EpilogueDefaultEEEEEvvEEEEvNT_6ParamsE)
        /*029c*/ 	.short	0x0210
        /*029e*/ 	.short	0x0470


	//----- nvinfo : EIATTR_SW_WAR
	.align		4
.L_34:
        /*02a0*/ 	.byte	0x04, 0x36
        /*02a2*/ 	.short	(.L_36 - .L_35)
.L_35:
        /*02a4*/ 	.word	0x00000008
.L_36:


//--------------------- .nv.callgraph             --------------------------
	.section	.nv.callgraph,"",@"SHT_CUDA_CALLGRAPH"
	.align	4
	.sectionentsize	8
	.align		4
        /*0000*/ 	.word	0x00000000
	.align		4
        /*0004*/ 	.word	0xffffffff
	.align		4
        /*0008*/ 	.word	0x00000000
	.align		4
        /*000c*/ 	.word	0xfffffffe
	.align		4
        /*0010*/ 	.word	0x00000000
	.align		4
        /*0014*/ 	.word	0xfffffffd
	.align		4
        /*0018*/ 	.word	0x00000000
	.align		4
        /*001c*/ 	.word	0xfffffffc


//--------------------- .nv.constant4             --------------------------
	.section	.nv.constant4,"a",@progbits
	.align	8
	.align		8
.nv.constant4:
        /*0000*/ 	.dword	_ZN39_INTERNAL_8c234caa_4_k_cu_af23e79b_30104cuda3std3__45__cpo5beginE
	.align		8
        /*0008*/ 	.dword	_ZN39_INTERNAL_8c234caa_4_k_cu_af23e79b_30104cuda3std3__45__cpo3endE
	.align		8
        /*0010*/ 	.dword	_ZN39_INTERNAL_8c234caa_4_k_cu_af23e79b_30104cuda3std3__45__cpo6cbeginE
	.align		8
        /*0018*/ 	.dword	_ZN39_INTERNAL_8c234caa_4_k_cu_af23e79b_30104cuda3std3__45__cpo4cendE
	.align		8
        /*0020*/ 	.dword	_ZN39_INTERNAL_8c234caa_4_k_cu_af23e79b_30104cuda3std3__441_GLOBAL__N__8c234caa_4_k_cu_af23e79b_30106ignoreE
	.align		8
        /*0028*/ 	.dword	_ZN39_INTERNAL_8c234caa_4_k_cu_af23e79b_30104cuda3std3__419piecewise_constructE
	.align		8
        /*0030*/ 	.dword	_ZN39_INTERNAL_8c234caa_4_k_cu_af23e79b_30104cuda3std3__48in_placeE
	.align		8
        /*0038*/ 	.dword	_ZN39_INTERNAL_8c234caa_4_k_cu_af23e79b_30104cuda3std6ranges3__45__cpo4swapE
	.align		8
        /*0040*/ 	.dword	_ZN39_INTERNAL_8c234caa_4_k_cu_af23e79b_30104cuda3std6ranges3__45__cpo9iter_moveE
	.align		8
        /*0048*/ 	.dword	_ZN39_INTERNAL_8c234caa_4_k_cu_af23e79b_30104cute7productE
	.align		8
        /*0050*/ 	.dword	_ZN39_INTERNAL_8c234caa_4_k_cu_af23e79b_30104cute1_E


//--------------------- .text._ZN7cutlass13device_kernelINS_4conv6kernel13ConvUniversalINS1_16ConvProblemShapeILNS1_8OperatorE0ELi3EEENS1_10collective14CollectiveConvINS1_46MainloopSm90TmaGmmaWarpSpecializedImplicitGemmILS5_0ELi9ELi3EN4cute5tupleIJNSA_1CILi1EEESD_SD_EEENS1_36KernelImplicitTmaWarpSpecializedSm90ELi1EEENSB_IJNSC_ILi128EEENSC_ILi64EEENSB_IJSI_EEEEEENS_10bfloat16_tESL_NSA_8TiledMMAINSA_8MMA_AtomIJNSA_4SM904GMMA27MMA_64x64x16_F32BF16BF16_SSILNSP_5MajorE0ELSR_0ELNSP_7ScaleInE1ELSS_1EEEEEENSA_6LayoutISE_NSB_IJNSC_ILi0EEESW_SW_EEEEENSB_IJNSA_10UnderscoreESZ_SZ_EEEEENS7_6detail26Sm90ImplicitGemmTileTraitsINSA_20SM90_TMA_LOAD_IM2COLENSA_14ComposedLayoutINSA_7SwizzleILi3ELi4ELi3EEENSA_18smem_ptr_flag_bitsILi16EEENSV_INSB_IJNSB_IJNSC_ILi8EEENSC_ILi16EEEEEENSB_IJSI_SD_EEENSB_IJSD_NSC_ILi9EEEEEEEEENSB_IJNSB_IJSI_NSC_ILi512EEEEEENSB_IJSD_SW_EEENSB_IJSW_NSC_ILi8192EEEEEEEEEEEEEvEENS13_INSA_13SM90_TMA_LOADENS15_IS17_S19_NSV_INSB_IJNSB_IJS1A_S1A_EEES1D_S1F_EEENSB_IJS1I_S1J_NSB_IJSW_NSC_ILi4096EEEEEEEEEEEEEvEEEENS_8epilogue10collective6detail29Sm90TmaWarpSpecializedAdapterINS21_15DefaultEpilogueISL_NSB_IJNSB_IJllllEEESD_SW_EEES26_NS20_6thread17LinearCombinationISL_Li1EffLNS27_9ScaleType4KindE0ELNS_15FloatRoundStyleE2ESL_EENS_4gemm15EpilogueDefaultEEEEEvvEEEEvNT_6ParamsE --------------------------
	.section	.text._ZN7cutlass13device_kernelINS_4conv6kernel13ConvUniversalINS1_16ConvProblemShapeILNS1_8OperatorE0ELi3EEENS1_10collective14CollectiveConvINS1_46MainloopSm90TmaGmmaWarpSpecializedImplicitGemmILS5_0ELi9ELi3EN4cute5tupleIJNSA_1CILi1EEESD_SD_EEENS1_36KernelImplicitTmaWarpSpecializedSm90ELi1EEENSB_IJNSC_ILi128EEENSC_ILi64EEENSB_IJSI_EEEEEENS_10bfloat16_tESL_NSA_8TiledMMAINSA_8MMA_AtomIJNSA_4SM904GMMA27MMA_64x64x16_F32BF16BF16_SSILNSP_5MajorE0ELSR_0ELNSP_7ScaleInE1ELSS_1EEEEEENSA_6LayoutISE_NSB_IJNSC_ILi0EEESW_SW_EEEEENSB_IJNSA_10UnderscoreESZ_SZ_EEEEENS7_6detail26Sm90ImplicitGemmTileTraitsINSA_20SM90_TMA_LOAD_IM2COLENSA_14ComposedLayoutINSA_7SwizzleILi3ELi4ELi3EEENSA_18smem_ptr_flag_bitsILi16EEENSV_INSB_IJNSB_IJNSC_ILi8EEENSC_ILi16EEEEEENSB_IJSI_SD_EEENSB_IJSD_NSC_ILi9EEEEEEEEENSB_IJNSB_IJSI_NSC_ILi512EEEEEENSB_IJSD_SW_EEENSB_IJSW_NSC_ILi8192EEEEEEEEEEEEEvEENS13_INSA_13SM90_TMA_LOADENS15_IS17_S19_NSV_INSB_IJNSB_IJS1A_S1A_EEES1D_S1F_EEENSB_IJS1I_S1J_NSB_IJSW_NSC_ILi4096EEEEEEEEEEEEEvEEEENS_8epilogue10collective6detail29Sm90TmaWarpSpecializedAdapterINS21_15DefaultEpilogueISL_NSB_IJNSB_IJllllEEESD_SW_EEES26_NS20_6thread17LinearCombinationISL_Li1EffLNS27_9ScaleType4KindE0ELNS_15FloatRoundStyleE2ESL_EENS_4gemm15EpilogueDefaultEEEEEvvEEEEvNT_6ParamsE,"ax",@progbits
	.align	128
.text._ZN7cutlass13device_kernelINS_4conv6kernel13ConvUniversalINS1_16ConvProblemShapeILNS1_8OperatorE0ELi3EEENS1_10collective14CollectiveConvINS1_46MainloopSm90TmaGmmaWarpSpecializedImplicitGemmILS5_0ELi9ELi3EN4cute5tupleIJNSA_1CILi1EEESD_SD_EEENS1_36KernelImplicitTmaWarpSpecializedSm90ELi1EEENSB_IJNSC_ILi128EEENSC_ILi64EEENSB_IJSI_EEEEEENS_10bfloat16_tESL_NSA_8TiledMMAINSA_8MMA_AtomIJNSA_4SM904GMMA27MMA_64x64x16_F32BF16BF16_SSILNSP_5MajorE0ELSR_0ELNSP_7ScaleInE1ELSS_1EEEEEENSA_6LayoutISE_NSB_IJNSC_ILi0EEESW_SW_EEEEENSB_IJNSA_10UnderscoreESZ_SZ_EEEEENS7_6detail26Sm90ImplicitGemmTileTraitsINSA_20SM90_TMA_LOAD_IM2COLENSA_14ComposedLayoutINSA_7SwizzleILi3ELi4ELi3EEENSA_18smem_ptr_flag_bitsILi16EEENSV_INSB_IJNSB_IJNSC_ILi8EEENSC_ILi16EEEEEENSB_IJSI_SD_EEENSB_IJSD_NSC_ILi9EEEEEEEEENSB_IJNSB_IJSI_NSC_ILi512EEEEEENSB_IJSD_SW_EEENSB_IJSW_NSC_ILi8192EEEEEEEEEEEEEvEENS13_INSA_13SM90_TMA_LOADENS15_IS17_S19_NSV_INSB_IJNSB_IJS1A_S1A_EEES1D_S1F_EEENSB_IJS1I_S1J_NSB_IJSW_NSC_ILi4096EEEEEEEEEEEEEvEEEENS_8epilogue10collective6detail29Sm90TmaWarpSpecializedAdapterINS21_15DefaultEpilogueISL_NSB_IJNSB_IJllllEEESD_SW_EEES26_NS20_6thread17LinearCombinationISL_Li1EffLNS27_9ScaleType4KindE0ELNS_15FloatRoundStyleE2ESL_EENS_4gemm15EpilogueDefaultEEEEEvvEEEEvNT_6ParamsE:
        .type           _ZN7cutlass13device_kernelINS_4conv6kernel13ConvUniversalINS1_16ConvProblemShapeILNS1_8OperatorE0ELi3EEENS1_10collective14CollectiveConvINS1_46MainloopSm90TmaGmmaWarpSpecializedImplicitGemmILS5_0ELi9ELi3EN4cute5tupleIJNSA_1CILi1EEESD_SD_EEENS1_36KernelImplicitTmaWarpSpecializedSm90ELi1EEENSB_IJNSC_ILi128EEENSC_ILi64EEENSB_IJSI_EEEEEENS_10bfloat16_tESL_NSA_8TiledMMAINSA_8MMA_AtomIJNSA_4SM904GMMA27MMA_64x64x16_F32BF16BF16_SSILNSP_5MajorE0ELSR_0ELNSP_7ScaleInE1ELSS_1EEEEEENSA_6LayoutISE_NSB_IJNSC_ILi0EEESW_SW_EEEEENSB_IJNSA_10UnderscoreESZ_SZ_EEEEENS7_6detail26Sm90ImplicitGemmTileTraitsINSA_20SM90_TMA_LOAD_IM2COLENSA_14ComposedLayoutINSA_7SwizzleILi3ELi4ELi3EEENSA_18smem_ptr_flag_bitsILi16EEENSV_INSB_IJNSB_IJNSC_ILi8EEENSC_ILi16EEEEEENSB_IJSI_SD_EEENSB_IJSD_NSC_ILi9EEEEEEEEENSB_IJNSB_IJSI_NSC_ILi512EEEEEENSB_IJSD_SW_EEENSB_IJSW_NSC_ILi8192EEEEEEEEEEEEEvEENS13_INSA_13SM90_TMA_LOADENS15_IS17_S19_NSV_INSB_IJNSB_IJS1A_S1A_EEES1D_S1F_EEENSB_IJS1I_S1J_NSB_IJSW_NSC_ILi4096EEEEEEEEEEEEEvEEEENS_8epilogue10collective6detail29Sm90TmaWarpSpecializedAdapterINS21_15DefaultEpilogueISL_NSB_IJNSB_IJllllEEESD_SW_EEES26_NS20_6thread17LinearCombinationISL_Li1EffLNS27_9ScaleType4KindE0ELNS_15FloatRoundStyleE2ESL_EENS_4gemm15EpilogueDefaultEEEEEvvEEEEvNT_6ParamsE,@function
        .size           _ZN7cutlass13device_kernelINS_4conv6kernel13ConvUniversalINS1_16ConvProblemShapeILNS1_8OperatorE0ELi3EEENS1_10collective14CollectiveConvINS1_46MainloopSm90TmaGmmaWarpSpecializedImplicitGemmILS5_0ELi9ELi3EN4cute5tupleIJNSA_1CILi1EEESD_SD_EEENS1_36KernelImplicitTmaWarpSpecializedSm90ELi1EEENSB_IJNSC_ILi128EEENSC_ILi64EEENSB_IJSI_EEEEEENS_10bfloat16_tESL_NSA_8TiledMMAINSA_8MMA_AtomIJNSA_4SM904GMMA27MMA_64x64x16_F32BF16BF16_SSILNSP_5MajorE0ELSR_0ELNSP_7ScaleInE1ELSS_1EEEEEENSA_6LayoutISE_NSB_IJNSC_ILi0EEESW_SW_EEEEENSB_IJNSA_10UnderscoreESZ_SZ_EEEEENS7_6detail26Sm90ImplicitGemmTileTraitsINSA_20SM90_TMA_LOAD_IM2COLENSA_14ComposedLayoutINSA_7SwizzleILi3ELi4ELi3EEENSA_18smem_ptr_flag_bitsILi16EEENSV_INSB_IJNSB_IJNSC_ILi8EEENSC_ILi16EEEEEENSB_IJSI_SD_EEENSB_IJSD_NSC_ILi9EEEEEEEEENSB_IJNSB_IJSI_NSC_ILi512EEEEEENSB_IJSD_SW_EEENSB_IJSW_NSC_ILi8192EEEEEEEEEEEEEvEENS13_INSA_13SM90_TMA_LOADENS15_IS17_S19_NSV_INSB_IJNSB_IJS1A_S1A_EEES1D_S1F_EEENSB_IJS1I_S1J_NSB_IJSW_NSC_ILi4096EEEEEEEEEEEEEvEEEENS_8epilogue10collective6detail29Sm90TmaWarpSpecializedAdapterINS21_15DefaultEpilogueISL_NSB_IJNSB_IJllllEEESD_SW_EEES26_NS20_6thread17LinearCombinationISL_Li1EffLNS27_9ScaleType4KindE0ELNS_15FloatRoundStyleE2ESL_EENS_4gemm15EpilogueDefaultEEEEEvvEEEEvNT_6ParamsE,(.L_x_161 - _ZN7cutlass13device_kernelINS_4conv6kernel13ConvUniversalINS1_16ConvProblemShapeILNS1_8OperatorE0ELi3EEENS1_10collective14CollectiveConvINS1_46MainloopSm90TmaGmmaWarpSpecializedImplicitGemmILS5_0ELi9ELi3EN4cute5tupleIJNSA_1CILi1EEESD_SD_EEENS1_36KernelImplicitTmaWarpSpecializedSm90ELi1EEENSB_IJNSC_ILi128EEENSC_ILi64EEENSB_IJSI_EEEEEENS_10bfloat16_tESL_NSA_8TiledMMAINSA_8MMA_AtomIJNSA_4SM904GMMA27MMA_64x64x16_F32BF16BF16_SSILNSP_5MajorE0ELSR_0ELNSP_7ScaleInE1ELSS_1EEEEEENSA_6LayoutISE_NSB_IJNSC_ILi0EEESW_SW_EEEEENSB_IJNSA_10UnderscoreESZ_SZ_EEEEENS7_6detail26Sm90ImplicitGemmTileTraitsINSA_20SM90_TMA_LOAD_IM2COLENSA_14ComposedLayoutINSA_7SwizzleILi3ELi4ELi3EEENSA_18smem_ptr_flag_bitsILi16EEENSV_INSB_IJNSB_IJNSC_ILi8EEENSC_ILi16EEEEEENSB_IJSI_SD_EEENSB_IJSD_NSC_ILi9EEEEEEEEENSB_IJNSB_IJSI_NSC_ILi512EEEEEENSB_IJSD_SW_EEENSB_IJSW_NSC_ILi8192EEEEEEEEEEEEEvEENS13_INSA_13SM90_TMA_LOADENS15_IS17_S19_NSV_INSB_IJNSB_IJS1A_S1A_EEES1D_S1F_EEENSB_IJS1I_S1J_NSB_IJSW_NSC_ILi4096EEEEEEEEEEEEEvEEEENS_8epilogue10collective6detail29Sm90TmaWarpSpecializedAdapterINS21_15DefaultEpilogueISL_NSB_IJNSB_IJllllEEESD_SW_EEES26_NS20_6thread17LinearCombinationISL_Li1EffLNS27_9ScaleType4KindE0ELNS_15FloatRoundStyleE2ESL_EENS_4gemm15EpilogueDefaultEEEEEvvEEEEvNT_6ParamsE)
        .other          _ZN7cutlass13device_kernelINS_4conv6kernel13ConvUniversalINS1_16ConvProblemShapeILNS1_8OperatorE0ELi3EEENS1_10collective14CollectiveConvINS1_46MainloopSm90TmaGmmaWarpSpecializedImplicitGemmILS5_0ELi9ELi3EN4cute5tupleIJNSA_1CILi1EEESD_SD_EEENS1_36KernelImplicitTmaWarpSpecializedSm90ELi1EEENSB_IJNSC_ILi128EEENSC_ILi64EEENSB_IJSI_EEEEEENS_10bfloat16_tESL_NSA_8TiledMMAINSA_8MMA_AtomIJNSA_4SM904GMMA27MMA_64x64x16_F32BF16BF16_SSILNSP_5MajorE0ELSR_0ELNSP_7ScaleInE1ELSS_1EEEEEENSA_6LayoutISE_NSB_IJNSC_ILi0EEESW_SW_EEEEENSB_IJNSA_10UnderscoreESZ_SZ_EEEEENS7_6detail26Sm90ImplicitGemmTileTraitsINSA_20SM90_TMA_LOAD_IM2COLENSA_14ComposedLayoutINSA_7SwizzleILi3ELi4ELi3EEENSA_18smem_ptr_flag_bitsILi16EEENSV_INSB_IJNSB_IJNSC_ILi8EEENSC_ILi16EEEEEENSB_IJSI_SD_EEENSB_IJSD_NSC_ILi9EEEEEEEEENSB_IJNSB_IJSI_NSC_ILi512EEEEEENSB_IJSD_SW_EEENSB_IJSW_NSC_ILi8192EEEEEEEEEEEEEvEENS13_INSA_13SM90_TMA_LOADENS15_IS17_S19_NSV_INSB_IJNSB_IJS1A_S1A_EEES1D_S1F_EEENSB_IJS1I_S1J_NSB_IJSW_NSC_ILi4096EEEEEEEEEEEEEvEEEENS_8epilogue10collective6detail29Sm90TmaWarpSpecializedAdapterINS21_15DefaultEpilogueISL_NSB_IJNSB_IJllllEEESD_SW_EEES26_NS20_6thread17LinearCombinationISL_Li1EffLNS27_9ScaleType4KindE0ELNS_15FloatRoundStyleE2ESL_EENS_4gemm15EpilogueDefaultEEEEEvvEEEEvNT_6ParamsE,@"STO_CUDA_ENTRY STV_DEFAULT"
_ZN7cutlass13device_kernelINS_4conv6kernel13ConvUniversalINS1_16ConvProblemShapeILNS1_8OperatorE0ELi3EEENS1_10collective14CollectiveConvINS1_46MainloopSm90TmaGmmaWarpSpecializedImplicitGemmILS5_0ELi9ELi3EN4cute5tupleIJNSA_1CILi1EEESD_SD_EEENS1_36KernelImplicitTmaWarpSpecializedSm90ELi1EEENSB_IJNSC_ILi128EEENSC_ILi64EEENSB_IJSI_EEEEEENS_10bfloat16_tESL_NSA_8TiledMMAINSA_8MMA_AtomIJNSA_4SM904GMMA27MMA_64x64x16_F32BF16BF16_SSILNSP_5MajorE0ELSR_0ELNSP_7ScaleInE1ELSS_1EEEEEENSA_6LayoutISE_NSB_IJNSC_ILi0EEESW_SW_EEEEENSB_IJNSA_10UnderscoreESZ_SZ_EEEEENS7_6detail26Sm90ImplicitGemmTileTraitsINSA_20SM90_TMA_LOAD_IM2COLENSA_14ComposedLayoutINSA_7SwizzleILi3ELi4ELi3EEENSA_18smem_ptr_flag_bitsILi16EEENSV_INSB_IJNSB_IJNSC_ILi8EEENSC_ILi16EEEEEENSB_IJSI_SD_EEENSB_IJSD_NSC_ILi9EEEEEEEEENSB_IJNSB_IJSI_NSC_ILi512EEEEEENSB_IJSD_SW_EEENSB_IJSW_NSC_ILi8192EEEEEEEEEEEEEvEENS13_INSA_13SM90_TMA_LOADENS15_IS17_S19_NSV_INSB_IJNSB_IJS1A_S1A_EEES1D_S1F_EEENSB_IJS1I_S1J_NSB_IJSW_NSC_ILi4096EEEEEEEEEEEEEvEEEENS_8epilogue10collective6detail29Sm90TmaWarpSpecializedAdapterINS21_15DefaultEpilogueISL_NSB_IJNSB_IJllllEEESD_SW_EEES26_NS20_6thread17LinearCombinationISL_Li1EffLNS27_9ScaleType4KindE0ELNS_15FloatRoundStyleE2ESL_EENS_4gemm15EpilogueDefaultEEEEEvvEEEEvNT_6ParamsE:
[----:B------:R-:W-:Y:S01]  /*0000*/  LDC R1, c[0x0][0x28] ;  /* 0x00000a00ff017b82 */ /* 0x000fe20000000800 */
[----:B------:R-:W0:Y:S01]  /*0010*/  S2R R8, SR_TID.X ;  /* 0x0000000000087919 */ /* 0x000e220000002100 */
[----:B------:R-:W-:Y:S01]  /*0020*/  ELECT P0, URZ, PT ;  /* 0x00000000003f782f */ /* 0x000fe20003800000 */
[----:B------:R-:W-:Y:S01]  /*0030*/  BSSY B0, `(.L_x_0) ;  /* 0x000000f000007945 */ /* 0x000fe20003800000 */
[--C-:B0-----:R-:W-:Y:S02]  /*0040*/  SHF.R.U32.HI R0, RZ, 0x5, R8.reuse ;  /* 0x00000005ff007819 */ /* 0x101fe40000011608 */
[----:B------:R-:W-:-:S03]  /*0050*/  SHF.R.U32.HI R3, RZ, 0x7, R8 ;  /* 0x00000007ff037819 */ /* 0x000fc60000011608 */
[----:B------:R-:W0:Y:S04]  /*0060*/  SHFL.IDX PT, R2, R0, RZ, 0x1f ;  /* 0x00001fff00027589 */ /* 0x000e2800000e0000 */
[----:B------:R1:W2:Y:S01]  /*0070*/  SHFL.IDX PT, R7, R3, RZ, 0x1f ;  /* 0x00001fff03077589 */ /* 0x0002a200000e0000 */
[----:B0-----:R-:W-:-:S13]  /*0080*/  ISETP.NE.OR P0, PT, R2, RZ, !P0 ;  /* 0x000000ff0200720c */ /* 0x001fda0004705670 */
[----:B-12---:R-:W-:Y:S05]  /*0090*/  @P0 BRA `(.L_x_1) ;  /* 0x0000000000200947 */ /* 0x006fea0003800000 */
[----:B------:R-:W-:Y:S02]  /*00a0*/  ULDC.64 UR4, c[0x0][0x198] ;  /* 0x0000660000047ab9 */ /* 0x000fe40000000a00 */
[----:B------:R-:W-:Y:S02]  /*00b0*/  UIADD3 UR6, UP0, UR4, 0xf0, URZ ;  /* 0x000000f004067890 */ /* 0x000fe4000ff1e03f */
[----:B------:R-:W-:Y:S02]  /*00c0*/  UIADD3 UR4, UP1, UR4, 0x270, URZ ;  /* 0x0000027004047890 */ /* 0x000fe4000ff3e03f */
[----:B------:R-:W-:Y:S02]  /*00d0*/  UIADD3.X UR7, URZ, UR5, URZ, UP0, !UPT ;  /* 0x000000053f077290 */ /* 0x000fe400087fe43f */
[----:B------:R-:W-:-:S07]  /*00e0*/  UIADD3.X UR5, URZ, UR5, URZ, UP1, !UPT ;  /* 0x000000053f057290 */ /* 0x000fce0008ffe43f */
[----:B------:R0:W-:Y:S02]  /*00f0*/  UTMACCTL.PF [UR6] ;  /* 0x00000000060079b9 */ /* 0x0001e40008040000 */
[----:B------:R0:W-:Y:S02]  /*0100*/  UTMACCTL.PF [UR4] ;  /* 0x00000000040079b9 */ /* 0x0001e40008040000 */
[----:B0-----:R-:W-:Y:S01]  /*0110*/  NOP ;  /* 0x0000000000007918 */ /* 0x001fe20000000000 */
.L_x_1:
[----:B------:R-:W-:Y:S05]  /*0120*/  BSYNC B0 ;  /* 0x0000000000007941 */ /* 0x000fea0003800000 */
.L_x_0:
[----:B------:R-:W0:Y:S01]  /*0130*/  SHFL.IDX PT, R0, R0, RZ, 0x1f ;  /* 0x00001fff00007589 */ /* 0x000e2200000e0000 */
[----:B------:R-:W-:-:S04]  /*0140*/  SHF.R.S32.HI R3, RZ, 0x1f, R2 ;  /* 0x0000001fff037819 */ /* 0x000fc80000011402 */
[----:B------:R-:W-:Y:S02]  /*0150*/  LEA.HI R3, R3, R2, RZ, 0x2 ;  /* 0x0000000203037211 */ /* 0x000fe400078f10ff */
[----:B0-----:R-:W-:-:S13]  /*0160*/  ISETP.NE.AND P0, PT, R0, RZ, PT ;  /* 0x000000ff0000720c */ /* 0x001fda0003f05270 */
[----:B------:R-:W-:Y:S05]  /*0170*/  @P0 BRA `(.L_x_2) ;  /* 0x00000000008c0947 */ /* 0x000fea0003800000 */
[----:B------:R-:W-:Y:S01]  /*0180*/  ELECT P0, URZ, PT ;  /* 0x00000000003f782f */ /* 0x000fe20003800000 */
[----:B------:R-:W-:-:S12]  /*0190*/  BSSY B0, `(.L_x_2) ;  /* 0x0000021000007945 */ /* 0x000fd80003800000 */
[----:B------:R-:W-:Y:S05]  /*01a0*/  @!P0 BRA `(.L_x_3) ;  /* 0x00000000007c8947 */ /* 0x000fea0003800000 */
[----:B------:R-:W0:Y:S01]  /*01b0*/  S2UR UR8, SR_CgaCtaId ;  /* 0x00000000000879c3 */ /* 0x000e220000008800 */
[----:B------:R-:W-:Y:S01]  /*01c0*/  UMOV UR4, 0x400 ;  /* 0x0000040000047882 */ /* 0x000fe20000000000 */
[----:B------:R-:W-:Y:S01]  /*01d0*/  UMOV UR5, 0x1 ;  /* 0x0000000100057882 */ /* 0x000fe20000000000 */
[----:B------:R-:W-:Y:S02]  /*01e0*/  UMOV UR6, 0x80 ;  /* 0x0000008000067882 */ /* 0x000fe40000000000 */
[----:B------:R-:W-:-:S04]  /*01f0*/  UIADD3 UR6, -UR6, 0x100000, URZ ;  /* 0x0010000006067890 */ /* 0x000fc8000fffe13f */
[----:B------:R-:W-:Y:S02]  /*0200*/  USHF.L.U32 UR7, UR6, 0xb, URZ ;  /* 0x0000000b06077899 */ /* 0x000fe4000800063f */
[----:B------:R-:W-:Y:S02]  /*0210*/  USHF.L.U32 UR6, UR6, 0x1, URZ ;  /* 0x0000000106067899 */ /* 0x000fe4000800063f */
[----:B0-----:R-:W-:Y:S02]  /*0220*/  ULEA UR8, UR8, UR4, 0x18 ;  /* 0x0000000408087291 */ /* 0x001fe4000f8ec03f */
[----:B------:R-:W-:-:S04]  /*0230*/  UIADD3 UR4, -UR5, 0x100000, URZ ;  /* 0x0010000005047890 */ /* 0x000fc8000fffe13f */
[----:B------:R-:W-:Y:S02]  /*0240*/  USHF.L.U32 UR5, UR4, 0xb, URZ ;  /* 0x0000000b04057899 */ /* 0x000fe4000800063f */
[----:B------:R-:W-:Y:S01]  /*0250*/  USHF.L.U32 UR4, UR4, 0x1, URZ ;  /* 0x0000000104047899 */ /* 0x000fe2000800063f */
[----:B------:R-:W0:Y:S11]  /*0260*/  FENCE.VIEW.ASYNC.S ;  /* 0x00000000000073c6 */ /* 0x000e360000000000 */
[----:B0-----:R0:W1:Y:S01]  /*0270*/  SYNCS.EXCH.64 URZ, [UR8+0x36000], UR4 ;  /* 0x03600004083f75b2 */ /* 0x0010620008000100 */
[----:B------:R0:W2:Y:S01]  /*0280*/  SYNCS.EXCH.64 URZ, [UR8+0x36048], UR6 ;  /* 0x03604806083f75b2 */ /* 0x0000a20008000100 */
[----:B------:R0:W3:Y:S01]  /*0290*/  SYNCS.EXCH.64 URZ, [UR8+0x36008], UR4 ;  /* 0x03600804083f75b2 */ /* 0x0000e20008000100 */
[----:B------:R0:W4:Y:S01]  /*02a0*/  SYNCS.EXCH.64 URZ, [UR8+0x36050], UR6 ;  /* 0x03605006083f75b2 */ /* 0x0001220008000100 */
[----:B------:R0:W0:Y:S01]  /*02b0*/  SYNCS.EXCH.64 URZ, [UR8+0x36010], UR4 ;  /* 0x03601004083f75b2 */ /* 0x0000220008000100 */
        /* <DEDUP_REMOVED lines=13> */
[----:B------:R-:W-:Y:S01]  /*0390*/  NOP ;  /* 0x0000000000007918 */ /* 0x000fe20000000000 */
.L_x_3:
[----:B0-----:R-:W-:Y:S05]  /*03a0*/  BSYNC B0 ;  /* 0x0000000000007941 */ /* 0x001fea0003800000 */
.L_x_2:
[----:B------:R-:W-:Y:S01]  /*03b0*/  ULDC.64 UR4, c[0x0][0x618] ;  /* 0x0001860000047ab9 */ /* 0x000fe20000000a00 */
[----:B------:R-:W-:Y:S01]  /*03c0*/  LOP3.LUT R3, R3, 0xfffffffc, RZ, 0xc0, !PT ;  /* 0xfffffffc03037812 */ /* 0x000fe200078ec0ff */
[----:B------:R-:W-:Y:S01]  /*03d0*/  NOP ;  /* 0x0000000000007918 */ /* 0x000fe20000000000 */
[----:B------:R-:W-:Y:S01]  /*03e0*/  ISETP.NE.U32.AND P0, PT, RZ, UR4, PT ;  /* 0x00000004ff007c0c */ /* 0x000fe2000bf05070 */
[----:B------:R-:W-:Y:S01]  /*03f0*/  NOP ;  /* 0x0000000000007918 */ /* 0x000fe20000000000 */
[----:B-1234-:R-:W-:Y:S01]  /*0400*/  BAR.SYNC.DEFER_BLOCKING 0x0 ;  /* 0x0000000000007b1d */ /* 0x01efe20000010000 */
[----:B------:R-:W-:Y:S01]  /*0410*/  IMAD.IADD R6, R2, 0x1, -R3 ;  /* 0x0000000102067824 */ /* 0x000fe200078e0a03 */
[----:B------:R-:W-:Y:S02]  /*0420*/  ISETP.NE.AND.EX P0, PT, RZ, UR5, PT, P0 ;  /* 0x00000005ff007c0c */ /* 0x000fe4000bf05300 */
[C---:B------:R-:W-:Y:S02]  /*0430*/  ISETP.NE.AND P2, PT, R7.reuse, 0x1, PT ;  /* 0x000000010700780c */ /* 0x040fe40003f45270 */
[----:B------:R-:W-:Y:S01]  /*0440*/  LOP3.LUT P1, RZ, R7, R6, RZ, 0xfc, !PT ;  /* 0x0000000607ff7212 */ /* 0x000fe2000782fcff */
[----:B------:R-:W-:-:S03]  /*0450*/  ULDC.64 UR12, c[0x0][0x208] ;  /* 0x00008200000c7ab9 */ /* 0x000fc60000000a00 */
[----:B------:R-:W-:-:S04]  /*0460*/  SEL R2, RZ, 0x1, P1 ;  /* 0x00000001ff027807 */ /* 0x000fc80000800000 */
[----:B------:R-:W-:Y:S01]  /*0470*/  SEL R2, R2, 0x2, P2 ;  /* 0x0000000202027807 */ /* 0x000fe20001000000 */
[----:B------:R-:W-:Y:S06]  /*0480*/  @!P0 BRA `(.L_x_4) ;  /* 0x00000000001c8947 */ /* 0x000fec0003800000 */
[----:B------:R-:W0:Y:S02]  /*0490*/  LDC.64 R4, c[0x0][0x618] ;  /* 0x00018600ff047b82 */ /* 0x000e240000000a00 */
[----:B0-----:R-:W2:Y:S02]  /*04a0*/  LDG.E.64 R4, desc[UR12][R4.64] ;  /* 0x0000000c04047981 */ /* 0x001ea4000c1e1b00 */
[----:B--2---:R-:W-:-:S04]  /*04b0*/  ISETP.NE.U32.AND P0, PT, R4, RZ, PT ;  /* 0x000000ff0400720c */ /* 0x004fc80003f05070 */
[----:B------:R-:W-:-:S13]  /*04c0*/  ISETP.NE.AND.EX P0, PT, R5, RZ, PT, P0 ;  /* 0x000000ff0500720c */ /* 0x000fda0003f05300 */
[----:B------:R-:W-:Y:S05]  /*04d0*/  @!P0 BRA `(.L_x_4) ;  /* 0x0000000000088947 */ /* 0x000fea0003800000 */
[----:B------:R2:W5:Y:S01]  /*04e0*/  LD.E R0, desc[UR12][R4.64] ;  /* 0x0000000c04007980 */ /* 0x000562000c101900 */
[----:B------:R-:W-:Y:S05]  /*04f0*/  BRA `(.L_x_5) ;  /* 0x0000000000207947 */ /* 0x000fea0003800000 */
.L_x_4:
[----:B------:R-:W-:Y:S02]  /*0500*/  ULDC.64 UR4, c[0x0][0x608] ;  /* 0x0001820000047ab9 */ /* 0x000fe40000000a00 */
[----:B------:R-:W-:-:S04]  /*0510*/  ISETP.NE.U32.AND P0, PT, RZ, UR4, PT ;  /* 0x00000004ff007c0c */ /* 0x000fc8000bf05070 */
[----:B------:R-:W-:-:S13]  /*0520*/  ISETP.NE.AND.EX P0, PT, RZ, UR5, PT, P0 ;  /* 0x00000005ff007c0c */ /* 0x000fda000bf05300 */
[----:B------:R-:W-:Y:S05]  /*0530*/  @!P0 BRA `(.L_x_6) ;  /* 0x00000000000c8947 */ /* 0x000fea0003800000 */
[----:B------:R-:W0:Y:S02]  /*0540*/  LDC.64 R4, c[0x0][0x608] ;  /* 0x00018200ff047b82 */ /* 0x000e240000000a00 */
[----:B0-----:R0:W5:Y:S01]  /*0550*/  LDG.E R0, desc[UR12][R4.64] ;  /* 0x0000000c04007981 */ /* 0x001162000c1e1900 */
[----:B------:R-:W-:Y:S05]  /*0560*/  BRA `(.L_x_5) ;  /* 0x0000000000047947 */ /* 0x000fea0003800000 */
.L_x_6:
[----:B------:R-:W1:Y:S02]  /*0570*/  LDC R0, c[0x0][0x600] ;  /* 0x00018000ff007b82 */ /* 0x000e640000000800 */
.L_x_5:
[----:B------:R-:W-:Y:S02]  /*0580*/  ULDC.64 UR4, c[0x0][0x620] ;  /* 0x0001880000047ab9 */ /* 0x000fe40000000a00 */
[----:B------:R-:W-:-:S04]  /*0590*/  ISETP.NE.U32.AND P0, PT, RZ, UR4, PT ;  /* 0x00000004ff007c0c */ /* 0x000fc8000bf05070 */
[----:B------:R-:W-:-:S13]  /*05a0*/  ISETP.NE.AND.EX P0, PT, RZ, UR5, PT, P0 ;  /* 0x00000005ff007c0c */ /* 0x000fda000bf05300 */
[----:B------:R-:W-:Y:S05]  /*05b0*/  @!P0 BRA `(.L_x_7) ;  /* 0x00000000001c8947 */ /* 0x000fea0003800000 */
[----:B0-2---:R-:W0:Y:S02]  /*05c0*/  LDC.64 R4, c[0x0][0x620] ;  /* 0x00018800ff047b82 */ /* 0x005e240000000a00 */
[----:B0-----:R-:W2:Y:S02]  /*05d0*/  LDG.E.64 R4, desc[UR12][R4.64] ;  /* 0x0000000c04047981 */ /* 0x001ea4000c1e1b00 */
[----:B--2---:R-:W-:-:S04]  /*05e0*/  ISETP.NE.U32.AND P0, PT, R4, RZ, PT ;  /* 0x000000ff0400720c */ /* 0x004fc80003f05070 */
[----:B------:R-:W-:-:S13]  /*05f0*/  ISETP.NE.AND.EX P0, PT, R5, RZ, PT, P0 ;  /* 0x000000ff0500720c */ /* 0x000fda0003f05300 */
[----:B------:R-:W-:Y:S05]  /*0600*/  @!P0 BRA `(.L_x_7) ;  /* 0x0000000000088947 */ /* 0x000fea0003800000 */
[----:B------:R0:W5:Y:S01]  /*0610*/  LD.E R14, desc[UR12][R4.64] ;  /* 0x0000000c040e7980 */ /* 0x000162000c101900 */
[----:B------:R-:W-:Y:S05]  /*0620*/  BRA `(.L_x_8) ;  /* 0x0000000000207947 */ /* 0x000fea0003800000 */
.L_x_7:
[----:B------:R-:W-:Y:S02]  /*0630*/  ULDC.64 UR4, c[0x0][0x610] ;  /* 0x0001840000047ab9 */ /* 0x000fe40000000a00 */
[----:B------:R-:W-:-:S04]  /*0640*/  ISETP.NE.U32.AND P0, PT, RZ, UR4, PT ;  /* 0x00000004ff007c0c */ /* 0x000fc8000bf05070 */
[----:B------:R-:W-:-:S13]  /*0650*/  ISETP.NE.AND.EX P0, PT, RZ, UR5, PT, P0 ;  /* 0x00000005ff007c0c */ /* 0x000fda000bf05300 */
[----:B------:R-:W-:Y:S05]  /*0660*/  @!P0 BRA `(.L_x_9) ;  /* 0x00000000000c8947 */ /* 0x000fea0003800000 */
[----:B------:R-:W3:Y:S02]  /*0670*/  LDC.64 R14, c[0x0][0x610] ;  /* 0x00018400ff0e7b82 */ /* 0x000ee40000000a00 */
[----:B---3--:R4:W5:Y:S01]  /*0680*/  LDG.E R14, desc[UR12][R14.64] ;  /* 0x0000000c0e0e7981 */ /* 0x008962000c1e1900 */
[----:B------:R-:W-:Y:S05]  /*0690*/  BRA `(.L_x_8) ;  /* 0x0000000000047947 */ /* 0x000fea0003800000 */
.L_x_9:
[----:B------:R-:W3:Y:S02]  /*06a0*/  LDC R14, c[0x0][0x604] ;  /* 0x00018100ff0e7b82 */ /* 0x000ee40000000800 */
.L_x_8:
[----:B------:R-:W1:Y:S01]  /*06b0*/  LDC R3, c[0x0][0x3e8] ;  /* 0x0000fa00ff037b82 */ /* 0x000e620000000800 */
[----:B------:R-:W-:Y:S01]  /*06c0*/  ULDC UR4, c[0x0][0x3dc] ;  /* 0x0000f70000047ab9 */ /* 0x000fe20000000800 */
[----:B------:R-:W-:Y:S01]  /*06d0*/  ISETP.NE.AND P0, PT, R7, RZ, PT ;  /* 0x000000ff0700720c */ /* 0x000fe20003f05270 */
[----:B------:R-:W-:Y:S01]  /*06e0*/  UIADD3 UR4, UR4, 0x3f, URZ ;  /* 0x0000003f04047890 */ /* 0x000fe2000fffe03f */
[----:B------:R-:W-:-:S03]  /*06f0*/  ULDC.64 UR6, c[0x0][0x3e0] ;  /* 0x0000f80000067ab9 */ /* 0x000fc60000000a00 */
[----:B------:R-:W-:Y:S02]  /*0700*/  USHF.R.S32.HI UR5, URZ, 0x1f, UR4 ;  /* 0x0000001f3f057899 */ /* 0x000fe40008011404 */
[----:B------:R-:W-:Y:S02]  /*0710*/  UIMAD UR6, UR7, UR6, URZ ;  /* 0x00000006070672a4 */ /* 0x000fe4000f8e023f */
[----:B------:R-:W-:-:S04]  /*0720*/  ULEA.HI UR5, UR5, UR4, URZ, 0x6 ;  /* 0x0000000405057291 */ /* 0x000fc8000f8f303f */
[----:B------:R-:W-:Y:S01]  /*0730*/  USHF.R.S32.HI UR15, URZ, 0x6, UR5 ;  /* 0x000000063f0f7899 */ /* 0x000fe20008011405 */
[----:B-1----:R-:W-:-:S05]  /*0740*/  IMAD R3, R3, UR6, RZ ;  /* 0x0000000603037c24 */ /* 0x002fca000f8e02ff */
[----:B------:R-:W-:Y:S01]  /*0750*/  IMAD R3, R3, UR15, RZ ;  /* 0x0000000f03037c24 */ /* 0x000fe2000f8e02ff */
[----:B------:R-:W-:Y:S06]  /*0760*/  @!P0 BRA `(.L_x_10) ;  /* 0x0000005800208947 */ /* 0x000fec0003800000 */
[----:B------:R-:W-:-:S13]  /*0770*/  ISETP.NE.AND P0, PT, R7, 0x1, PT ;  /* 0x000000010700780c */ /* 0x000fda0003f05270 */
[----:B------:R-:W-:Y:S05]  /*0780*/  @P0 EXIT ;  /* 0x000000000000094d */ /* 0x000fea0003800000 */
[----:B------:R-:W-:Y:S01]  /*0790*/  ISETP.GE.AND P0, PT, R3, 0x1, PT ;  /* 0x000000010300780c */ /* 0x000fe20003f06270 */
[----:B------:R-:W-:Y:S01]  /*07a0*/  UMOV UR4, URZ ;  /* 0x0000003f00047c82 */ /* 0x000fe20008000000 */
[----:B------:R-:W-:Y:S02]  /*07b0*/  CS2R R54, SRZ ;  /* 0x0000000000367805 */ /* 0x000fe4000001ff00 */
[----:B------:R-:W-:Y:S02]  /*07c0*/  CS2R R56, SRZ ;  /* 0x0000000000387805 */ /* 0x000fe4000001ff00 */
[----:B------:R-:W-:Y:S02]  /*07d0*/  CS2R R58, SRZ ;  /* 0x00000000003a7805 */ /* 0x000fe4000001ff00 */
[----:B------:R-:W-:Y:S02]  /*07e0*/  CS2R R60, SRZ ;  /* 0x00000000003c7805 */ /* 0x000fe4000001ff00 */
[----:B------:R-:W-:-:S02]  /*07f0*/  CS2R R62, SRZ ;  /* 0x00000000003e7805 */ /* 0x000fc4000001ff00 */
[----:B------:R-:W-:Y:S02]  /*0800*/  CS2R R64, SRZ ;  /* 0x0000000000407805 */ /* 0x000fe4000001ff00 */
        /* <DEDUP_REMOVED lines=25> */
[----:B------:R-:W-:Y:S01]  /*09a0*/  CS2R R52, SRZ ;  /* 0x0000000000347805 */ /* 0x000fe2000001ff00 */
[----:B------:R-:W-:Y:S06]  /*09b0*/  @!P0 BRA `(.L_x_11) ;  /* 0x0000000000e88947 */ /* 0x000fec0003800000 */
[----:B0-2---:R-:W-:-:S04]  /*09c0*/  LOP3.LUT R4, R2, 0x1, RZ, 0xfc, !PT ;  /* 0x0000000102047812 */ /* 0x005fc800078efcff */
[----:B------:R-:W-:-:S13]  /*09d0*/  ISETP.NE.AND P1, PT, R4, 0x3, PT ;  /* 0x000000030400780c */ /* 0x000fda0003f25270 */
[----:B------:R-:W-:Y:S05]  /*09e0*/  @!P1 BRA `(.L_x_12) ;  /* 0x0000000000049947 */ /* 0x000fea0003800000 */
[----:B------:R-:W-:Y:S01]  /*09f0*/  BPT.TRAP 0x1 ;  /* 0x000000040000795c */ /* 0x000fe20000300000 */
.L_x_12:
[----:B------:R-:W0:Y:S01]  /*0a00*/  S2UR UR5, SR_CgaCtaId ;  /* 0x00000000000579c3 */ /* 0x000e220000008800 */
[----:B------:R-:W-:Y:S01]  /*0a10*/  SHF.L.U32 R4, RZ, 0x1f, RZ ;  /* 0x0000001fff047819 */ /* 0x000fe200000006ff */
[----:B------:R-:W-:Y:S02]  /*0a20*/  UMOV UR4, 0x400 ;  /* 0x0000040000047882 */ /* 0x000fe40000000000 */
[----:B0-----:R-:W-:-:S12]  /*0a30*/  ULEA UR4, UR5, UR4, 0x18 ;  /* 0x0000000405047291 */ /* 0x001fd8000f8ec03f */
.L_x_13:
[----:B0-----:R-:W-:-:S04]  /*0a40*/  IMAD.U32 R5, RZ, RZ, UR4 ;  /* 0x00000004ff057e24 */ /* 0x001fc8000f8e00ff */
[----:B------:R0:W1:Y:S03]  /*0a50*/  SYNCS.PHASECHK.TRANS64.TRYWAIT P1, [R5+URZ+0x36000], R4 ;  /* 0x03600004050075a7 */ /* 0x000066000802017f */
[----:B-1----:R-:W-:Y:S05]  /*0a60*/  @!P1 NANOSLEEP.SYNCS 0x989680 ;  /* 0x009896800000995d */ /* 0x002fea0003900000 */
[----:B------:R-:W1:Y:S02]  /*0a70*/  @!P1 SYNCS.PHASECHK.TRANS64 P1, [R5+URZ+0x36000], R4 ;  /* 0x03600004050095a7 */ /* 0x000e64000802007f */
[----:B-1----:R-:W-:Y:S05]  /*0a80*/  @!P1 BRA `(.L_x_13) ;  /* 0xfffffffc00ec9947 */ /* 0x002fea000383ffff */
[----:B------:R-:W-:Y:S01]  /*0a90*/  UIADD3 UR5, UR4, 0x24000, URZ ;  /* 0x0002400004057890 */ /* 0x000fe2000fffe03f */
[----:B------:R-:W-:Y:S01]  /*0aa0*/  WARPGROUP.ARRIVE ;  /* 0x00000000000079c5 */ /* 0x000fe20000000000 */
[----:B------:R-:W-:Y:S02]  /*0ab0*/  USHF.R.U32.HI UR4, URZ, 0x4, UR4 ;  /* 0x000000043f047899 */ /* 0x000fe40008011604 */
[----:B------:R-:W-:Y:S02]  /*0ac0*/  USHF.R.U32.HI UR5, URZ, 0x4, UR5 ;  /* 0x000000043f057899 */ /* 0x000fe40008011605 */
[----:B------:R-:W-:Y:S02]  /*0ad0*/  ULOP3.LUT UR4, UR4, 0x3fff, URZ, 0xc0, !UPT ;  /* 0x00003fff04047892 */ /* 0x000fe4000f8ec03f */
[----:B------:R-:W-:Y:S02]  /*0ae0*/  ULOP3.LUT UR5, UR5, 0x3fff, URZ, 0xc0, !UPT ;  /* 0x00003fff05057892 */ /* 0x000fe4000f8ec03f */
[----:B------:R-:W-:-:S02]  /*0af0*/  ULOP3.LUT UR9, UR4, 0x10000, URZ, 0xfc, !UPT ;  /* 0x0001000004097892 */ /* 0x000fc4000f8efc3f */
[----:B------:R-:W-:Y:S02]  /*0b00*/  ULOP3.LUT UR10, UR5, 0x10000, URZ, 0xfc, !UPT ;  /* 0x00010000050a7892 */ /* 0x000fe4000f8efc3f */
[----:B------:R-:W-:Y:S01]  /*0b10*/  UIADD3 UR8, UR9, 0x200, URZ ;  /* 0x0000020009087890 */ /* 0x000fe2000fffe03f */
[----:B------:R-:W-:Y:S02]  /*0b20*/  UMOV UR5, 0x40000040 ;  /* 0x4000004000057882 */ /* 0x000fe40000000000 */
[----:B------:R-:W-:Y:S01]  /*0b30*/  UMOV UR4, UR9 ;  /* 0x0000000900047c82 */ /* 0x000fe20008000000 */
[----:B------:R-:W-:Y:S01]  /*0b40*/  UMOV UR7, 0x40000040 ;  /* 0x4000004000077882 */ /* 0x000fe20000000000 */
[----:B------:R-:W-:Y:S02]  /*0b50*/  UMOV UR6, UR10 ;  /* 0x0000000a00067c82 */ /* 0x000fe40008000000 */
[----:B------:R-:W-:Y:S01]  /*0b60*/  HGMMA.64x64x16.F32.BF16 R56, gdesc[UR4], RZ, !UPT ;  /* 0x00e00000043879f0 */ /* 0x000fe2000c7018ff */
[----:B------:R-:W-:Y:S01]  /*0b70*/  UMOV UR4, UR8 ;  /* 0x0000000800047c82 */ /* 0x000fe20008000000 */
[----:B------:R-:W-:Y:S01]  /*0b80*/  UMOV UR5, 0x40000040 ;  /* 0x4000004000057882 */ /* 0x000fe20000000000 */
[----:B------:R-:W-:Y:S01]  /*0b90*/  UIADD3 UR8, UR9, 0x202, URZ ;  /* 0x0000020209087890 */ /* 0x000fe2000fffe03f */
[----:B------:R-:W-:Y:S01]  /*0ba0*/  HGMMA.64x64x16.F32.BF16 R24, gdesc[UR4], RZ, !UPT ;  /* 0x00e00000041879f0 */ /* 0x000fe2000c7018ff */
[----:B------:R-:W-:-:S02]  /*0bb0*/  UIADD3 UR4, UR9, 0x2, URZ ;  /* 0x0000000209047890 */ /* 0x000fc4000fffe03f */
[----:B------:R-:W-:Y:S01]  /*0bc0*/  UIADD3 UR6, UR10, 0x2, URZ ;  /* 0x000000020a067890 */ /* 0x000fe2000fffe03f */
[----:B------:R-:W-:Y:S01]  /*0bd0*/  UMOV UR5, 0x40000040 ;  /* 0x4000004000057882 */ /* 0x000fe20000000000 */
[----:B------:R-:W-:-:S07]  /*0be0*/  UMOV UR7, 0x40000040 ;  /* 0x4000004000077882 */ /* 0x000fce0000000000 */
[----:B------:R-:W-:Y:S01]  /*0bf0*/  HGMMA.64x64x16.F32.BF16 R56, gdesc[UR4], R56 ;  /* 0x00e00000043879f0 */ /* 0x000fe20008701838 */
[----:B------:R-:W-:Y:S01]  /*0c00*/  UMOV UR4, UR8 ;  /* 0x0000000800047c82 */ /* 0x000fe20008000000 */
[----:B------:R-:W-:Y:S01]  /*0c10*/  UMOV UR5, 0x40000040 ;  /* 0x4000004000057882 */ /* 0x000fe20000000000 */
[----:B------:R-:W-:Y:S01]  /*0c20*/  UIADD3 UR8, UR9, 0x204, URZ ;  /* 0x0000020409087890 */ /* 0x000fe2000fffe03f */
[----:B------:R-:W-:Y:S01]  /*0c30*/  HGMMA.64x64x16.F32.BF16 R24, gdesc[UR4], R24 ;  /* 0x00e00000041879f0 */ /* 0x000fe20008701818 */
[----:B------:R-:W-:Y:S02]  /*0c40*/  UIADD3 UR4, UR9, 0x4, URZ ;  /* 0x0000000409047890 */ /* 0x000fe4000fffe03f */
        /* <DEDUP_REMOVED lines=14> */
[----:B------:R-:W-:Y:S02]  /*0d30*/  UMOV UR5, 0x40000040 ;  /* 0x4000004000057882 */ /* 0x000fe40000000000 */
[----:B------:R-:W-:Y:S01]  /*0d40*/  HGMMA.64x64x16.F32.BF16 R24, gdesc[UR4], R24, gsb0 ;  /* 0x00e00000041879f0 */ /* 0x000fe20008001818 */
[----:B------:R-:W-:-:S05]  /*0d50*/  UMOV UR4, 0x1 ;  /* 0x0000000100047882 */ /* 0x000fca0000000000 */
.L_x_11:
[----:B0-2---:R-:W-:-:S05]  /*0d60*/  VIMNMX R4, R3, 0x1, PT ;  /* 0x0000000103047848 */ /* 0x005fca0003fe0100 */
[----:B------:R-:W-:-:S05]  /*0d70*/  IMAD.IADD R3, R3, 0x1, -R4 ;  /* 0x0000000103037824 */ /* 0x000fca00078e0a04 */
[----:B------:R-:W-:-:S13]  /*0d80*/  ISETP.GE.AND P1, PT, R3, 0x1, PT ;  /* 0x000000010300780c */ /* 0x000fda0003f26270 */
[----:B------:R-:W-:Y:S05]  /*0d90*/  @!P1 BRA `(.L_x_14) ;  /* 0x0000000400589947 */ /* 0x000fea0003800000 */
[----:B------:R-:W0:Y:S01]  /*0da0*/  S2UR UR5, SR_CgaCtaId ;  /* 0x00000000000579c3 */ /* 0x000e220000008800 */
[----:B------:R-:W-:Y:S01]  /*0db0*/  UMOV UR6, 0x400 ;  /* 0x0000040000067882 */ /* 0x000fe20000000000 */
[----:B------:R-:W-:Y:S01]  /*0dc0*/  LOP3.LUT R8, R2, 0x1, RZ, 0xfc, !PT ;  /* 0x0000000102087812 */ /* 0x000fe200078efcff */
[----:B------:R-:W-:Y:S01]  /*0dd0*/  IMAD.MOV.U32 R7, RZ, RZ, RZ ;  /* 0x000000ffff077224 */ /* 0x000fe200078e00ff */
[----:B------:R-:W-:Y:S01]  /*0de0*/  UISETP.NE.U32.AND UP0, UPT, UR4, URZ, UPT ;  /* 0x0000003f0400728c */ /* 0x000fe2000bf05070 */
[----:B------:R-:W-:Y:S01]  /*0df0*/  IMAD.MOV.U32 R4, RZ, RZ, R3 ;  /* 0x000000ffff047224 */ /* 0x000fe200078e0003 */
[----:B0-----:R-:W-:-:S04]  /*0e00*/  ULEA UR6, UR5, UR6, 0x18 ;  /* 0x0000000605067291 */ /* 0x001fc8000f8ec03f */
[----:B------:R-:W-:Y:S02]  /*0e10*/  UIADD3 UR7, UR6, 0x24000, URZ ;  /* 0x0002400006077890 */ /* 0x000fe4000fffe03f */
[----:B------:R-:W-:Y:S02]  /*0e20*/  USHF.R.U32.HI UR5, URZ, 0x4, UR6 ;  /* 0x000000043f057899 */ /* 0x000fe40008011606 */
[----:B------:R-:W-:Y:S02]  /*0e30*/  USHF.R.U32.HI UR7, URZ, 0x4, UR7 ;  /* 0x000000043f077899 */ /* 0x000fe40008011607 */
[----:B------:R-:W-:Y:S02]  /*0e40*/  ULOP3.LUT UR5, UR5, 0x3fff, URZ, 0xc0, !UPT ;  /* 0x00003fff05057892 */ /* 0x000fe4000f8ec03f */
[----:B------:R-:W-:Y:S02]  /*0e50*/  ULOP3.LUT UR8, UR7, 0x3fff, URZ, 0xc0, !UPT ;  /* 0x00003fff07087892 */ /* 0x000fe4000f8ec03f */
[----:B------:R-:W-:-:S02]  /*0e60*/  ULOP3.LUT UR7, UR5, 0x10000, URZ, 0xfc, !UPT ;  /* 0x0001000005077892 */ /* 0x000fc4000f8efc3f */
[----:B------:R-:W-:Y:S01]  /*0e70*/  ULOP3.LUT UR17, UR8, 0x10000, URZ, 0xfc, !UPT ;  /* 0x0001000008117892 */ /* 0x000fe2000f8efc3f */
[----:B------:R-:W-:-:S11]  /*0e80*/  UMOV UR5, URZ ;  /* 0x0000003f00057c82 */ /* 0x000fd60008000000 */
.L_x_19:
[----:B------:R-:W-:-:S13]  /*0e90*/  ISETP.NE.AND P2, PT, R8, 0x3, PT ;  /* 0x000000030800780c */ /* 0x000fda0003f45270 */
[----:B0-----:R-:W-:Y:S05]  /*0ea0*/  @!P2 BRA `(.L_x_15) ;  /* 0x000000000004a947 */ /* 0x001fea0003800000 */
[----:B------:R-:W-:Y:S01]  /*0eb0*/  BPT.TRAP 0x1 ;  /* 0x000000040000795c */ /* 0x000fe20000300000 */
.L_x_15:
[----:B------:R-:W-:Y:S01]  /*0ec0*/  SHF.L.U32 R5, R7, 0x1f, RZ ;  /* 0x0000001f07057819 */ /* 0x000fe200000006ff */
[----:B------:R-:W-:-:S12]  /*0ed0*/  ULEA UR8, UR4, UR6, 0x3 ;  /* 0x0000000604087291 */ /* 0x000fd8000f8e183f */
.L_x_16:
[----:B0-----:R-:W-:-:S04]  /*0ee0*/  IMAD.U32 R6, RZ, RZ, UR8 ;  /* 0x00000008ff067e24 */ /* 0x001fc8000f8e00ff */
[----:B------:R0:W1:Y:S03]  /*0ef0*/  SYNCS.PHASECHK.TRANS64.TRYWAIT P1, [R6+URZ+0x36000], R5 ;  /* 0x03600005060075a7 */ /* 0x000066000802017f */
[----:B-1----:R-:W-:Y:S05]  /*0f00*/  @!P1 NANOSLEEP.SYNCS 0x989680 ;  /* 0x009896800000995d */ /* 0x002fea0003900000 */
[----:B------:R-:W1:Y:S02]  /*0f10*/  @!P1 SYNCS.PHASECHK.TRANS64 P1, [R6+URZ+0x36000], R5 ;  /* 0x03600005060095a7 */ /* 0x000e64000802007f */
[----:B-1----:R-:W-:Y:S05]  /*0f20*/  @!P1 BRA `(.L_x_16) ;  /* 0xfffffffc00ec9947 */ /* 0x002fea000383ffff */
[----:B------:R-:W-:Y:S01]  /*0f30*/  ULEA UR15, UR4, UR7, 0xa ;  /* 0x00000007040f7291 */ /* 0x000fe2000f8e503f */
[----:B------:R-:W-:Y:S01]  /*0f40*/  WARPGROUP.ARRIVE ;  /* 0x00000000000079c5 */ /* 0x000fe20000000000 */
[----:B------:R-:W-:Y:S02]  /*0f50*/  ULEA UR14, UR4, UR17, 0x9 ;  /* 0x00000011040e7291 */ /* 0x000fe4000f8e483f */
[----:B------:R-:W-:Y:S01]  /*0f60*/  UIADD3 UR16, UR15, 0x200, URZ ;  /* 0x000002000f107890 */ /* 0x000fe2000fffe03f */
[----:B------:R-:W-:Y:S02]  /*0f70*/  UMOV UR11, 0x40000040 ;  /* 0x40000040000b7882 */ /* 0x000fe40000000000 */
[----:B------:R-:W-:Y:S01]  /*0f80*/  UMOV UR8, UR15 ;  /* 0x0000000f00087c82 */ /* 0x000fe20008000000 */
[----:B------:R-:W-:Y:S01]  /*0f90*/  UMOV UR9, 0x40000040 ;  /* 0x4000004000097882 */ /* 0x000fe20000000000 */
[----:B------:R-:W-:Y:S02]  /*0fa0*/  UMOV UR10, UR14 ;  /* 0x0000000e000a7c82 */ /* 0x000fe40008000000 */
[----:B------:R-:W-:Y:S01]  /*0fb0*/  HGMMA.64x64x16.F32.BF16 R56, gdesc[UR8], R56, UP0 ;  /* 0x00e00000083879f0 */ /* 0x000fe2000bf01838 */
[----:B------:R-:W-:Y:S01]  /*0fc0*/  UMOV UR8, UR16 ;  /* 0x0000001000087c82 */ /* 0x000fe20008000000 */
[----:B------:R-:W-:Y:S01]  /*0fd0*/  UMOV UR9, 0x40000040 ;  /* 0x4000004000097882 */ /* 0x000fe20000000000 */
[----:B------:R-:W-:Y:S01]  /*0fe0*/  UIADD3 UR16, UR15, 0x202, URZ ;  /* 0x000002020f107890 */ /* 0x000fe2000fffe03f */
[----:B------:R-:W-:Y:S01]  /*0ff0*/  HGMMA.64x64x16.F32.BF16 R24, gdesc[UR8], R24, UP0 ;  /* 0x00e00000081879f0 */ /* 0x000fe2000bf01818 */
        /* <DEDUP_REMOVED lines=16> */
[----:B------:R-:W-:Y:S01]  /*1100*/  HGMMA.64x64x16.F32.BF16 R24, gdesc[UR8], R24 ;  /* 0x00e00000081879f0 */ /* 0x000fe20008701818 */
[----:B------:R-:W-:Y:S02]  /*1110*/  UIADD3 UR10, UR14, 0x6, URZ ;  /* 0x000000060e0a7890 */ /* 0x000fe4000fffe03f */
[----:B------:R-:W-:Y:S02]  /*1120*/  UIADD3 UR8, UR15, 0x6, URZ ;  /* 0x000000060f087890 */ /* 0x000fe4000fffe03f */
[----:B------:R-:W-:Y:S01]  /*1130*/  UIADD3 UR15, UR15, 0x206, URZ ;  /* 0x000002060f0f7890 */ /* 0x000fe2000fffe03f */
[----:B------:R-:W-:Y:S01]  /*1140*/  UMOV UR11, 0x40000040 ;  /* 0x40000040000b7882 */ /* 0x000fe20000000000 */
[----:B------:R-:W-:-:S05]  /*1150*/  UMOV UR9, 0x40000040 ;  /* 0x4000004000097882 */ /* 0x000fca0000000000 */
[----:B------:R-:W-:Y:S01]  /*1160*/  HGMMA.64x64x16.F32.BF16 R56, gdesc[UR8], R56 ;  /* 0x00e00000083879f0 */ /* 0x000fe20008701838 */
[----:B------:R-:W-:Y:S01]  /*1170*/  UMOV UR8, UR15 ;  /* 0x0000000f00087c82 */ /* 0x000fe20008000000 */
[----:B------:R-:W-:Y:S02]  /*1180*/  UMOV UR9, 0x40000040 ;  /* 0x4000004000097882 */ /* 0x000fe40000000000 */
[----:B------:R-:W-:Y:S03]  /*1190*/  HGMMA.64x64x16.F32.BF16 R24, gdesc[UR8], R24, gsb0 ;  /* 0x00e00000081879f0 */ /* 0x000fe60008001818 */
[----:B------:R-:W-:Y:S02]  /*11a0*/  WARPGROUP.DEPBAR.LE gsb0, 0x1 ;  /* 0x00008000000079c5 */ /* 0x000fe40000010100 */
[----:B------:R-:W-:Y:S05]  /*11b0*/  @!P2 BRA `(.L_x_17) ;  /* 0x000000000004a947 */ /* 0x000fea0003800000 */
[----:B------:R-:W-:Y:S01]  /*11c0*/  BPT.TRAP 0x1 ;  /* 0x000000040000795c */ /* 0x000fe20000300000 */
.L_x_17:
[----:B------:R-:W-:Y:S01]  /*11d0*/  ULEA UR8, UR5, UR6, 0x3 ;  /* 0x0000000605087291 */ /* 0x000fe2000f8e183f */
[----:B------:R-:W-:-:S03]  /*11e0*/  ISETP.GT.U32.AND P1, PT, R2, 0x1, PT ;  /* 0x000000010200780c */ /* 0x000fc60003f24070 */
[----:B------:R-:W-:-:S04]  /*11f0*/  UIADD3 UR8, UR8, 0x36048, URZ ;  /* 0x0003604808087890 */ /* 0x000fc8000fffe03f */
[----:B------:R-:W-:-:S09]  /*1200*/  UPRMT UR8, URZ, 0x654, UR8 ;  /* 0x000006543f087896 */ /* 0x000fd20008000008 */
[----:B------:R-:W-:Y:S01]  /*1210*/  SYNCS.ARRIVE.TRANS64.RED.A1T0 RZ, [UR8], RZ ;  /* 0x000000ffffff79a7 */ /* 0x000fe20008100408 */
[----:B------:R-:W-:Y:S05]  /*1220*/  @P1 BRA `(.L_x_18) ;  /* 0x0000000000041947 */ /* 0x000fea0003800000 */
[----:B------:R-:W-:Y:S01]  /*1230*/  BPT.TRAP 0x1 ;  /* 0x000000040000795c */ /* 0x000fe20000300000 */
.L_x_18:
[----:B------:R-:W-:Y:S01]  /*1240*/  UIADD3 UR4, UR4, 0x1, URZ ;  /* 0x0000000104047890 */ /* 0x000fe2000fffe03f */
[C---:B------:R-:W-:Y:S01]  /*1250*/  ISETP.GT.AND P1, PT, R4.reuse, 0x1, PT ;  /* 0x000000010400780c */ /* 0x040fe20003f24270 */
[----:B------:R-:W-:Y:S01]  /*1260*/  UIADD3 UR5, UR5, 0x1, URZ ;  /* 0x0000000105057890 */ /* 0x000fe2000fffe03f */
[----:B------:R-:W-:Y:S01]  /*1270*/  VIADD R4, R4, 0xffffffff ;  /* 0xffffffff04047836 */ /* 0x000fe20000000000 */
[----:B------:R-:W-:Y:S02]  /*1280*/  UISETP.NE.AND UP0, UPT, UR4, 0x9, UPT ;  /* 0x000000090400788c */ /* 0x000fe4000bf05270 */
[----:B------:R-:W-:Y:S02]  /*1290*/  UISETP.NE.AND UP1, UPT, UR5, 0x9, UPT ;  /* 0x000000090500788c */ /* 0x000fe4000bf25270 */
[----:B------:R-:W-:Y:S02]  /*12a0*/  USEL UR8, URZ, 0x1, UP0 ;  /* 0x000000013f087887 */ /* 0x000fe40008000000 */
[----:B------:R-:W-:-:S02]  /*12b0*/  USEL UR4, UR4, URZ, UP0 ;  /* 0x0000003f04047287 */ /* 0x000fc40008000000 */
[----:B------:R-:W-:Y:S02]  /*12c0*/  USEL UR5, UR5, URZ, UP1 ;  /* 0x0000003f05057287 */ /* 0x000fe40008800000 */
[----:B------:R-:W-:Y:S01]  /*12d0*/  UPLOP3.LUT UP0, UPT, UPT, UPT, UPT, 0x80, 0x0 ;  /* 0x000000000000789c */ /* 0x000fe20003f0f070 */
[----:B------:R-:W-:Y:S01]  /*12e0*/  LOP3.LUT R7, R7, UR8, RZ, 0x3c, !PT ;  /* 0x0000000807077c12 */ /* 0x000fe2000f8e3cff */
[----:B------:R-:W-:Y:S09]  /*12f0*/  @P1 BRA `(.L_x_19) ;  /* 0xfffffff800e41947 */ /* 0x000ff2000383ffff */
.L_x_14:
[----:B------:R-:W-:Y:S02]  /*1300*/  WARPGROUP.DEPBAR.LE gsb0, 0x0 ;  /* 0x00008000000079c5 */ /* 0x000fe40000010000 */
[----:B------:R-:W-:Y:S05]  /*1310*/  @!P0 BRA `(.L_x_20) ;  /* 0x0000000000448947 */ /* 0x000fea0003800000 */
[----:B------:R-:W-:-:S04]  /*1320*/  LOP3.LUT R4, R2, 0x1, RZ, 0xfc, !PT ;  /* 0x0000000102047812 */ /* 0x000fc800078efcff */
[----:B------:R-:W-:-:S13]  /*1330*/  ISETP.NE.AND P0, PT, R4, 0x3, PT ;  /* 0x000000030400780c */ /* 0x000fda0003f05270 */
[----:B------:R-:W-:Y:S05]  /*1340*/  @!P0 BRA `(.L_x_21) ;  /* 0x0000000000048947 */ /* 0x000fea0003800000 */
[----:B------:R-:W-:Y:S01]  /*1350*/  BPT.TRAP 0x1 ;  /* 0x000000040000795c */ /* 0x000fe20000300000 */
.L_x_21:
[----:B0-----:R-:W0:Y:S01]  /*1360*/  S2R R6, SR_CgaCtaId ;  /* 0x0000000000067919 */ /* 0x001e220000008800 */
[----:B------:R-:W-:Y:S01]  /*1370*/  IMAD.WIDE.U32 R4, R3, 0x38e38e39, RZ ;  /* 0x38e38e3903047825 */ /* 0x000fe200078e00ff */
[----:B------:R-:W-:-:S04]  /*1380*/  ISETP.GT.U32.AND P0, PT, R2, 0x1, PT ;  /* 0x000000010200780c */ /* 0x000fc80003f04070 */
[----:B------:R-:W-:Y:S02]  /*1390*/  SHF.R.U32.HI R4, RZ, 0x1, R5 ;  /* 0x00000001ff047819 */ /* 0x000fe40000011605 */
[----:B------:R-:W-:-:S03]  /*13a0*/  MOV R5, 0x400 ;  /* 0x0000040000057802 */ /* 0x000fc60000000f00 */
[----:B------:R-:W-:Y:S01]  /*13b0*/  IMAD R3, R4, -0x9, R3 ;  /* 0xfffffff704037824 */ /* 0x000fe200078e0203 */
[----:B0-----:R-:W-:-:S05]  /*13c0*/  LEA R6, R6, R5, 0x18 ;  /* 0x0000000506067211 */ /* 0x001fca00078ec0ff */
[----:B------:R-:W-:-:S04]  /*13d0*/  IMAD R3, R3, 0x8, R6 ;  /* 0x0000000803037824 */ /* 0x000fc800078e0206 */
[----:B------:R-:W-:-:S05]  /*13e0*/  VIADD R3, R3, 0x36048 ;  /* 0x0003604803037836 */ /* 0x000fca0000000000 */
[----:B------:R-:W-:-:S04]  /*13f0*/  PRMT R3, RZ, 0x654, R3 ;  /* 0x00000654ff037816 */ /* 0x000fc80000000003 */
[----:B------:R1:W-:Y:S01]  /*1400*/  SYNCS.ARRIVE.TRANS64.RED.A1T0 RZ, [R3+URZ], RZ ;  /* 0x000000ff03ff79a7 */ /* 0x0003e2000810043f */
[----:B------:R-:W-:Y:S05]  /*1410*/  @P0 BRA `(.L_x_20) ;  /* 0x0000000000040947 */ /* 0x000fea0003800000 */
[----:B------:R-:W-:Y:S01]  /*1420*/  BPT.TRAP 0x1 ;  /* 0x000000040000795c */ /* 0x000fe20000300000 */
.L_x_20:
[----:B-1----:R-:W1:Y:S01]  /*1430*/  S2R R3, SR_TID.X ;  /* 0x0000000000037919 */ /* 0x002e620000002100 */
[----:B------:R-:W-:Y:S01]  /*1440*/  ULDC.64 UR4, c[0x0][0x280] ;  /* 0x0000a00000047ab9 */ /* 0x000fe20000000a00 */
[----:B0-----:R-:W0:Y:S01]  /*1450*/  S2R R5, SR_CTAID.Y ;  /* 0x0000000000057919 */ /* 0x001e220000002600 */
[----:B------:R-:W2:Y:S01]  /*1460*/  S2R R13, SR_CTAID.X ;  /* 0x00000000000d7919 */ /* 0x000ea20000002500 */
[----:B-1----:R-:W-:-:S04]  /*1470*/  SHF.R.S32.HI R2, RZ, 0x1f, R3 ;  /* 0x0000001fff027819 */ /* 0x002fc80000011403 */
[----:B------:R-:W-:Y:S01]  /*1480*/  LEA.HI R2, R2, R3, RZ, 0x7 ;  /* 0x0000000302027211 */ /* 0x000fe200078f38ff */
[----:B0-----:R-:W-:-:S03]  /*1490*/  IMAD.SHL.U32 R5, R5, 0x40, RZ ;  /* 0x0000004005057824 */ /* 0x001fc600078e00ff */
[----:B------:R-:W-:Y:S01]  /*14a0*/  LOP3.LUT R2, R2, 0xffffff80, RZ, 0xc0, !PT ;  /* 0xffffff8002027812 */ /* 0x000fe200078ec0ff */
[----:B--2---:R-:W-:Y:S01]  /*14b0*/  IMAD.SHL.U32 R8, R13, 0x80, RZ ;  /* 0x000000800d087824 */ /* 0x004fe200078e00ff */
[----:B------:R-:W-:-:S03]  /*14c0*/  ISETP.GE.AND P0, PT, R5, UR5, PT ;  /* 0x0000000505007c0c */ /* 0x000fc6000bf06270 */
[----:B------:R-:W-:Y:S01]  /*14d0*/  IMAD.IADD R4, R3, 0x1, -R2 ;  /* 0x0000000103047824 */ /* 0x000fe200078e0a02 */
[----:B------:R-:W-:-:S04]  /*14e0*/  ISETP.GE.OR P0, PT, R8, UR4, P0 ;  /* 0x0000000408007c0c */ /* 0x000fc80008706670 */
[----:B------:R-:W-:-:S04]  /*14f0*/  SHF.R.S32.HI R7, RZ, 0x1f, R4 ;  /* 0x0000001fff077819 */ /* 0x000fc80000011404 */
[----:B------:R-:W-:-:S04]  /*1500*/  LEA.HI R2, R7, R4, RZ, 0x2 ;  /* 0x0000000407027211 */ /* 0x000fc800078f10ff */
[--C-:B------:R-:W-:Y:S02]  /*1510*/  SHF.R.S32.HI R16, RZ, 0x2, R2.reuse ;  /* 0x00000002ff107819 */ /* 0x100fe40000011402 */
[----:B------:R-:W-:-:S04]  /*1520*/  SHF.R.S32.HI R3, RZ, 0x1f, R2 ;  /* 0x0000001fff037819 */ /* 0x000fc80000011402 */
[----:B------:R-:W-:-:S04]  /*1530*/  LEA.HI R3, R3, R16, RZ, 0x3 ;  /* 0x0000001003037211 */ /* 0x000fc800078f18ff */
[----:B------:R-:W-:Y:S01]  /*1540*/  LOP3.LUT R17, R3, 0xfffffff8, RZ, 0xc0, !PT ;  /* 0xfffffff803117812 */ /* 0x000fe200078ec0ff */
[----:B------:R-:W-:Y:S06]  /*1550*/  @P0 EXIT ;  /* 0x000000000000094d */ /* 0x000fec0003800000 */
[----:B------:R-:W-:Y:S01]  /*1560*/  LOP3.LUT R9, R2, 0x7ffffffc, RZ, 0xc0, !PT ;  /* 0x7ffffffc02097812 */ /* 0x000fe200078ec0ff */
[----:B------:R-:W-:Y:S01]  /*1570*/  IMAD.IADD R16, R16, 0x1, -R17 ;  /* 0x0000000110107824 */ /* 0x000fe200078e0a11 */
[----:B------:R-:W0:Y:S01]  /*1580*/  LDC.64 R2, c[0x0][0x658] ;  /* 0x00019600ff027b82 */ /* 0x000e220000000a00 */
[----:B------:R-:W-:Y:S02]  /*1590*/  LEA.HI R7, R7, R4, RZ, 0x5 ;  /* 0x0000000407077211 */ /* 0x000fe400078f28ff */
[----:B------:R-:W-:Y:S01]  /*15a0*/  IMAD.IADD R9, R4, 0x1, -R9 ;  /* 0x0000000104097824 */ /* 0x000fe200078e0a09 */
[--C-:B------:R-:W-:Y:S02]  /*15b0*/  SHF.R.S32.HI R17, RZ, 0x1f, R16.reuse ;  /* 0x0000001fff117819 */ /* 0x100fe40000011410 */
[----:B------:R-:W-:Y:S01]  /*15c0*/  SHF.R.S32.HI R11, RZ, 0x5, R7 ;  /* 0x00000005ff0b7819 */ /* 0x000fe20000011407 */
[----:B------:R-:W-:Y:S01]  /*15d0*/  IMAD.SHL.U32 R4, R9, 0x2, RZ ;  /* 0x0000000209047824 */ /* 0x000fe200078e00ff */
[----:B---3-5:R-:W-:Y:S01]  /*15e0*/  FSETP.NEU.AND P1, PT, R14, RZ, PT ;  /* 0x000000ff0e00720b */ /* 0x028fe20003f2d000 */
[----:B------:R-:W-:-:S03]  /*15f0*/  IMAD.WIDE R6, R13, 0x80, R16 ;  /* 0x000000800d067825 */ /* 0x000fc600078e0210 */
[----:B------:R-:W-:Y:S01]  /*1600*/  SHF.R.S32.HI R10, RZ, 0x1f, R4 ;  /* 0x0000001fff0a7819 */ /* 0x000fe20000011404 */
[----:B------:R-:W-:Y:S01]  /*1610*/  IMAD R13, R11, -0x10, -R8 ;  /* 0xfffffff00b0d7824 */ /* 0x000fe200078e0a08 */
[----:B------:R-:W-:Y:S01]  /*1620*/  IADD3 R8, P0, R5, R4, RZ ;  /* 0x0000000405087210 */ /* 0x000fe20007f1e0ff */
[----:B------:R-:W-:Y:S01]  /*1630*/  IMAD.WIDE R6, R11, 0x10, R6 ;  /* 0x000000100b067825 */ /* 0x000fe200078e0206 */
[----:B----4-:R-:W-:Y:S02]  /*1640*/  IADD3 R15, -R4, UR5, -R5 ;  /* 0x00000005040f7c10 */ /* 0x010fe4000fffe905 */
[----:B------:R-:W-:Y:S02]  /*1650*/  LEA.HI.X.SX32 R9, R5, R10, 0x1, P0 ;  /* 0x0000000a05097211 */ /* 0x000fe400000f0eff */
[----:B------:R-:W-:Y:S02]  /*1660*/  IADD3 R16, R13, UR4, -R16 ;  /* 0x000000040d107c10 */ /* 0x000fe4000fffe810 */
[----:B------:R-:W-:Y:S01]  /*1670*/  ISETP.GT.AND P4, PT, R15, RZ, PT ;  /* 0x000000ff0f00720c */ /* 0x000fe20003f84270 */
[-C--:B0-----:R-:W-:Y:S01]  /*1680*/  IMAD R4, R7, R2.reuse, RZ ;  /* 0x0000000207047224 */ /* 0x081fe200078e02ff */
[----:B------:R-:W-:Y:S01]  /*1690*/  SHF.L.U64.HI R19, R2, 0x3, R3 ;  /* 0x0000000302137819 */ /* 0x000fe20000010203 */
[----:B------:R-:W-:Y:S01]  /*16a0*/  IMAD.WIDE.U32 R10, R6, R2, R8 ;  /* 0x00000002060a7225 */ /* 0x000fe200078e0008 */
[----:B------:R-:W-:-:S02]  /*16b0*/  P2R R5, PR, RZ, 0x10 ;  /* 0x00000010ff057803 */ /* 0x000fc40000000000 */
[----:B------:R-:W-:Y:S01]  /*16c0*/  ISETP.GT.AND P0, PT, R16, RZ, P4 ;  /* 0x000000ff1000720c */ /* 0x000fe20002704270 */
[----:B------:R-:W-:Y:S01]  /*16d0*/  IMAD R13, R6, R3, R4 ;  /* 0x00000003060d7224 */ /* 0x000fe200078e0204 */
[C---:B------:R-:W-:Y:S01]  /*16e0*/  SHF.L.U64.HI R18, R2.reuse, 0x6, R3 ;  /* 0x0000000602127819 */ /* 0x040fe20000010203 */
[C---:B------:R-:W-:Y:S02]  /*16f0*/  IMAD.SHL.U32 R20, R2.reuse, 0x8, RZ ;  /* 0x0000000802147824 */ /* 0x040fe400078e00ff */
[----:B------:R-:W-:Y:S02]  /*1700*/  IMAD.SHL.U32 R17, R2, 0x40, RZ ;  /* 0x0000004002117824 */ /* 0x000fe400078e00ff */
[----:B------:R-:W-:Y:S01]  /*1710*/  IMAD.IADD R13, R11, 0x1, R13 ;  /* 0x000000010b0d7824 */ /* 0x000fe200078e020d */
[----:B------:R-:W-:Y:S06]  /*1720*/  @!P1 BRA `(.L_x_22) ;  /* 0x00000030008c9947 */ /* 0x000fec0003800000 */
[----:B------:R-:W-:Y:S01]  /*1730*/  ULDC.64 UR6, c[0x0][0x630] ;  /* 0x00018c0000067ab9 */ /* 0x000fe20000000a00 */
[----:B------:R-:W-:Y:S01]  /*1740*/  ULDC.64 UR8, c[0x0][0x628] ;  /* 0x00018a0000087ab9 */ /* 0x000fe20000000a00 */
[----:B------:R-:W-:Y:S01]  /*1750*/  IMAD R21, R7, UR6, RZ ;  /* 0x0000000607157c24 */ /* 0x000fe2000f8e02ff */
[----:B------:R-:W-:Y:S01]  /*1760*/  ULDC.64 UR4, c[0x0][0x650] ;  /* 0x0001940000047ab9 */ /* 0x000fe20000000a00 */
[----:B------:R-:W-:-:S04]  /*1770*/  IMAD.WIDE.U32 R2, R6, UR6, R8 ;  /* 0x0000000606027c25 */ /* 0x000fc8000f8e0008 */
[----:B------:R-:W-:Y:S01]  /*1780*/  IMAD R21, R6, UR7, R21 ;  /* 0x0000000706157c24 */ /* 0x000fe2000f8e0215 */
[----:B------:R-:W-:-:S03]  /*1790*/  LEA R4, P1, R2, UR8, 0x1 ;  /* 0x0000000802047c11 */ /* 0x000fc6000f8208ff */
[----:B------:R-:W-:-:S05]  /*17a0*/  IMAD.IADD R3, R3, 0x1, R21 ;  /* 0x0000000103037824 */ /* 0x000fca00078e0215 */
[----:B------:R-:W-:-:S05]  /*17b0*/  LEA.HI.X R5, R2, UR9, R3, 0x1, P1 ;  /* 0x0000000902057c11 */ /* 0x000fca00088f0c03 */
[----:B------:R-:W2:Y:S01]  /*17c0*/  @P0 LDG.E.LTC128B.U16 R22, desc[UR12][R4.64] ;  /* 0x0000000c04160981 */ /* 0x000ea2000c1e1520 */
[----:B------:R-:W-:Y:S01]  /*17d0*/  ISETP.GT.AND P3, PT, R15, 0x1, PT ;  /* 0x000000010f00780c */ /* 0x000fe20003f64270 */
[----:B------:R-:W-:Y:S01]  /*17e0*/  BSSY B0, `(.L_x_23) ;  /* 0x000000c000007945 */ /* 0x000fe20003800000 */
[----:B------:R-:W-:Y:S02]  /*17f0*/  LEA R2, P2, R10, UR4, 0x1 ;  /* 0x000000040a027c11 */ /* 0x000fe4000f8408ff */
[----:B------:R-:W-:Y:S01]  /*1800*/  ISETP.GT.AND P1, PT, R16, RZ, P3 ;  /* 0x000000ff1000720c */ /* 0x000fe20001f24270 */
[----:B--2---:R-:W-:-:S04]  /*1810*/  IMAD.U32 R3, R22, 0x10000, RZ ;  /* 0x0001000016037824 */ /* 0x004fc800078e00ff */
[----:B------:R-:W-:-:S04]  /*1820*/  FMUL R3, R3, R14 ;  /* 0x0000000e03037220 */ /* 0x000fc80000400000 */
[----:B------:R-:W-:-:S05]  /*1830*/  FFMA R3, R56, R0, R3 ;  /* 0x0000000038037223 */ /* 0x000fca0000000003 */
[----:B------:R-:W-:Y:S02]  /*1840*/  F2FP.BF16.F32.PACK_AB R11, RZ, R3 ;  /* 0x00000003ff0b723e */ /* 0x000fe400000010ff */
[----:B------:R-:W-:Y:S02]  /*1850*/  P2R R3, PR, RZ, 0x8 ;  /* 0x00000008ff037803 */ /* 0x000fe40000000000 */
[----:B------:R-:W-:-:S05]  /*1860*/  LEA.HI.X R3, R10, UR5, R13, 0x1, P2 ;  /* 0x000000050a037c11 */ /* 0x000fca00090f0c0d */
[----:B------:R0:W-:Y:S01]  /*1870*/  @P0 STG.E.U16 desc[UR12][R2.64], R11 ;  /* 0x0000000b02000986 */ /* 0x0001e2000c10150c */
[----:B------:R-:W-:Y:S05]  /*1880*/  @!P1 BRA `(.L_x_24) ;  /* 0x0000000000049947 */ /* 0x000fea0003800000 */
[----:B------:R1:W5:Y:S02]  /*1890*/  LDG.E.LTC128B.U16 R22, desc[UR12][R4.64+0x2] ;  /* 0x0000020c04167981 */ /* 0x000364000c1e1520 */
.L_x_24:
[----:B------:R-:W-:Y:S05]  /*18a0*/  BSYNC B0 ;  /* 0x0000000000007941 */ /* 0x000fea0003800000 */
.L_x_23:
[----:B------:R-:W-:Y:S01]  /*18b0*/  USHF.L.U32 UR4, UR6, 0x3, URZ ;  /* 0x0000000306047899 */ /* 0x000fe2000800063f */
[----:B-----5:R-:W-:Y:S01]  /*18c0*/  IMAD.U32 R13, R22, 0x10000, RZ ;  /* 0x00010000160d7824 */ /* 0x020fe200078e00ff */
[----:B------:R-:W-:Y:S01]  /*18d0*/  USHF.L.U64.HI UR5, UR6, 0x3, UR7 ;  /* 0x0000000306057899 */ /* 0x000fe20008010207 */
[----:B------:R-:W-:Y:S02]  /*18e0*/  ISETP.GT.AND P0, PT, R16, 0x8, P4 ;  /* 0x000000081000780c */ /* 0x000fe40002704270 */
[----:B------:R-:W-:Y:S01]  /*18f0*/  FMUL R56, R13, R14 ;  /* 0x0000000e0d387220 */ /* 0x000fe20000400000 */
[----:B------:R-:W-:Y:S02]  /*1900*/  IMAD.U32 R10, RZ, RZ, UR4 ;  /* 0x00000004ff0a7e24 */ /* 0x000fe4000f8e00ff */
[----:B0-----:R-:W-:Y:S02]  /*1910*/  IMAD.U32 R11, RZ, RZ, UR5 ;  /* 0x00000005ff0b7e24 */ /* 0x001fe4000f8e00ff */
[----:B------:R-:W-:Y:S01]  /*1920*/  FFMA R56, R57, R0, R56 ;  /* 0x0000000039387223 */ /* 0x000fe20000000038 */
[----:B------:R-:W-:-:S04]  /*1930*/  IMAD.WIDE.U32 R12, R6, UR6, R10 ;  /* 0x00000006060c7c25 */ /* 0x000fc8000f8e000a */
[----:B------:R-:W-:Y:S02]  /*1940*/  F2FP.BF16.F32.PACK_AB R57, RZ, R56 ;  /* 0x00000038ff39723e */ /* 0x000fe400000010ff */
[----:B------:R-:W-:-:S03]  /*1950*/  IADD3 R23, P2, R8, R12, RZ ;  /* 0x0000000c08177210 */ /* 0x000fc60007f5e0ff */
[----:B------:R0:W-:Y:S01]  /*1960*/  @P1 STG.E.U16 desc[UR12][R2.64+0x2], R57 ;  /* 0x0000023902001986 */ /* 0x0001e2000c10150c */
[----:B------:R-:W-:Y:S02]  /*1970*/  IADD3.X R56, R9, R21, R13, P2, !PT ;  /* 0x0000001509387210 */ /* 0x000fe400017fe40d */
[----:B------:R-:W-:-:S04]  /*1980*/  LEA R12, P2, R23, UR8, 0x1 ;  /* 0x00000008170c7c11 */ /* 0x000fc8000f8408ff */
[----:B------:R-:W-:-:S05]  /*1990*/  LEA.HI.X R13, R23, UR9, R56, 0x1, P2 ;  /* 0x00000009170d7c11 */ /* 0x000fca00090f0c38 */
[----:B------:R-:W2:Y:S01]  /*19a0*/  @P0 LDG.E.LTC128B.U16 R22, desc[UR12][R12.64] ;  /* 0x0000000c0c160981 */ /* 0x000ea2000c1e1520 */
[C---:B------:R-:W-:Y:S01]  /*19b0*/  IMAD.SHL.U32 R23, R20.reuse, 0x2, RZ ;  /* 0x0000000214177824 */ /* 0x040fe200078e00ff */
[----:B------:R-:W-:Y:S01]  /*19c0*/  SHF.L.U64.HI R19, R20, 0x1, R19 ;  /* 0x0000000114137819 */ /* 0x000fe20000010213 */
[----:B------:R-:W-:Y:S01]  /*19d0*/  BSSY B0, `(.L_x_25) ;  /* 0x000000b000007945 */ /* 0x000fe20003800000 */
[----:B------:R-:W-:Y:S02]  /*19e0*/  ISETP.GT.AND P1, PT, R16, 0x8, P3 ;  /* 0x000000081000780c */ /* 0x000fe40001f24270 */
[----:B------:R-:W-:Y:S01]  /*19f0*/  IADD3 R20, P2, R23, R2, RZ ;  /* 0x0000000217147210 */ /* 0x000fe20007f5e0ff */
[----:B--2---:R-:W-:-:S04]  /*1a00*/  IMAD.U32 R21, R22, 0x10000, RZ ;  /* 0x0001000016157824 */ /* 0x004fc800078e00ff */
[----:B------:R-:W-:-:S04]  /*1a10*/  FMUL R21, R21, R14 ;  /* 0x0000000e15157220 */ /* 0x000fc80000400000 */
[----:B------:R-:W-:-:S05]  /*1a20*/  FFMA R21, R58, R0, R21 ;  /* 0x000000003a157223 */ /* 0x000fca0000000015 */
[----:B------:R-:W-:Y:S01]  /*1a30*/  F2FP.BF16.F32.PACK_AB R56, RZ, R21 ;  /* 0x00000015ff38723e */ /* 0x000fe200000010ff */
[----:B------:R-:W-:-:S05]  /*1a40*/  IMAD.X R21, R19, 0x1, R3, P2 ;  /* 0x0000000113157824 */ /* 0x000fca00010e0603 */
[----:B------:R0:W-:Y:S01]  /*1a50*/  @P0 STG.E.U16 desc[UR12][R20.64], R56 ;  /* 0x0000003814000986 */ /* 0x0001e2000c10150c */
[----:B------:R-:W-:Y:S05]  /*1a60*/  @!P1 BRA `(.L_x_26) ;  /* 0x0000000000049947 */ /* 0x000fea0003800000 */
[----:B------:R2:W5:Y:S02]  /*1a70*/  LDG.E.LTC128B.U16 R22, desc[UR12][R12.64+0x2] ;  /* 0x0000020c0c167981 */ /* 0x000564000c1e1520 */
.L_x_26:
[----:B------:R-:W-:Y:S05]  /*1a80*/  BSYNC B0 ;  /* 0x0000000000007941 */ /* 0x000fea0003800000 */
.L_x_25:
[----:B0----5:R-:W-:Y:S01]  /*1a90*/  IMAD.U32 R57, R22, 0x10000, RZ ;  /* 0x0001000016397824 */ /* 0x021fe200078e00ff */
[----:B------:R-:W-:Y:S01]  /*1aa0*/  ISETP.GT.AND P3, PT, R15, 0x8, PT ;  /* 0x000000080f00780c */ /* 0x000fe20003f64270 */
[----:B------:R-:W-:Y:S02]  /*1ab0*/  BSSY B0, `(.L_x_27) ;  /* 0x0000009000007945 */ /* 0x000fe40003800000 */
[----:B------:R-:W-:Y:S01]  /*1ac0*/  FMUL R56, R57, R14 ;  /* 0x0000000e39387220 */ /* 0x000fe20000400000 */
[----:B------:R-:W-:Y:S02]  /*1ad0*/  ISETP.GT.AND P0, PT, R16, RZ, P3 ;  /* 0x000000ff1000720c */ /* 0x000fe40001f04270 */
[----:B------:R-:W-:Y:S01]  /*1ae0*/  P2R R57, PR, RZ, 0x8 ;  /* 0x00000008ff397803 */ /* 0x000fe20000000000 */
[----:B------:R-:W-:-:S05]  /*1af0*/  FFMA R56, R59, R0, R56 ;  /* 0x000000003b387223 */ /* 0x000fca0000000038 */
[----:B------:R-:W-:-:S05]  /*1b00*/  F2FP.BF16.F32.PACK_AB R56, RZ, R56 ;  /* 0x00000038ff38723e */ /* 0x000fca00000010ff */
[----:B------:R0:W-:Y:S01]  /*1b10*/  @P1 STG.E.U16 desc[UR12][R20.64+0x2], R56 ;  /* 0x0000023814001986 */ /* 0x0001e2000c10150c */
[----:B------:R-:W-:Y:S05]  /*1b20*/  @!P0 BRA `(.L_x_28) ;  /* 0x0000000000048947 */ /* 0x000fea0003800000 */
[----:B------:R3:W5:Y:S02]  /*1b30*/  LDG.E.LTC128B.U16 R22, desc[UR12][R4.64+0x10] ;  /* 0x0000100c04167981 */ /* 0x000764000c1e1520 */
.L_x_28:
[----:B------:R-:W-:Y:S05]  /*1b40*/  BSYNC B0 ;  /* 0x0000000000007941 */ /* 0x000fea0003800000 */
.L_x_27:
[----:B-----5:R-:W-:Y:S01]  /*1b50*/  IMAD.U32 R57, R22, 0x10000, RZ ;  /* 0x0001000016397824 */ /* 0x020fe200078e00ff */
[----:B------:R-:W-:Y:S01]  /*1b60*/  ISETP.GT.AND P2, PT, R15, 0x9, PT ;  /* 0x000000090f00780c */ /* 0x000fe20003f44270 */
[----:B------:R-:W-:Y:S02]  /*1b70*/  BSSY B0, `(.L_x_29) ;  /* 0x0000009000007945 */ /* 0x000fe40003800000 */
[----:B------:R-:W-:Y:S01]  /*1b80*/  FMUL R57, R57, R14 ;  /* 0x0000000e39397220 */ /* 0x000fe20000400000 */
[----:B------:R-:W-:Y:S02]  /*1b90*/  ISETP.GT.AND P1, PT, R16, RZ, P2 ;  /* 0x000000ff1000720c */ /* 0x000fe40001724270 */
[----:B0-----:R-:W-:Y:S01]  /*1ba0*/  P2R R56, PR, RZ, 0x4 ;  /* 0x00000004ff387803 */ /* 0x001fe20000000000 */
[----:B------:R-:W-:-:S05]  /*1bb0*/  FFMA R57, R60, R0, R57 ;  /* 0x000000003c397223 */ /* 0x000fca0000000039 */
[----:B------:R-:W-:-:S05]  /*1bc0*/  F2FP.BF16.F32.PACK_AB R57, RZ, R57 ;  /* 0x00000039ff39723e */ /* 0x000fca00000010ff */
[----:B------:R0:W-:Y:S01]  /*1bd0*/  @P0 STG.E.U16 desc[UR12][R2.64+0x10], R57 ;  /* 0x0000103902000986 */ /* 0x0001e2000c10150c */
[----:B------:R-:W-:Y:S05]  /*1be0*/  @!P1 BRA `(.L_x_30) ;  /* 0x0000000000049947 */ /* 0x000fea0003800000 */
[----:B------:R4:W5:Y:S02]  /*1bf0*/  LDG.E.LTC128B.U16 R22, desc[UR12][R4.64+0x12] ;  /* 0x0000120c04167981 */ /* 0x000964000c1e1520 */
.L_x_30:
[----:B------:R-:W-:Y:S05]  /*1c00*/  BSYNC B0 ;  /* 0x0000000000007941 */ /* 0x000fea0003800000 */
.L_x_29:
[----:B0----5:R-:W-:Y:S01]  /*1c10*/  IMAD.U32 R57, R22, 0x10000, RZ ;  /* 0x0001000016397824 */ /* 0x021fe200078e00ff */
[----:B------:R-:W-:Y:S01]  /*1c20*/  ISETP.GT.AND P0, PT, R16, 0x8, P3 ;  /* 0x000000081000780c */ /* 0x000fe20001f04270 */
[----:B------:R-:W-:Y:S02]  /*1c30*/  BSSY B0, `(.L_x_31) ;  /* 0x0000007000007945 */ /* 0x000fe40003800000 */
[----:B------:R-:W-:-:S04]  /*1c40*/  FMUL R56, R57, R14 ;  /* 0x0000000e39387220 */ /* 0x000fc80000400000 */
[----:B------:R-:W-:-:S05]  /*1c50*/  FFMA R56, R61, R0, R56 ;  /* 0x000000003d387223 */ /* 0x000fca0000000038 */
[----:B------:R-:W-:-:S05]  /*1c60*/  F2FP.BF16.F32.PACK_AB R56, RZ, R56 ;  /* 0x00000038ff38723e */ /* 0x000fca00000010ff */
[----:B------:R0:W-:Y:S01]  /*1c70*/  @P1 STG.E.U16 desc[UR12][R2.64+0x12], R56 ;  /* 0x0000123802001986 */ /* 0x0001e2000c10150c */
[----:B------:R-:W-:Y:S05]  /*1c80*/  @!P0 BRA `(.L_x_32) ;  /* 0x0000000000048947 */ /* 0x000fea0003800000 */
[----:B------:R0:W5:Y:S02]  /*1c90*/  LDG.E.LTC128B.U16 R22, desc[UR12][R12.64+0x10] ;  /* 0x0000100c0c167981 */ /* 0x000164000c1e1520 */
.L_x_32:
[----:B------:R-:W-:Y:S05]  /*1ca0*/  BSYNC B0 ;  /* 0x0000000000007941 */ /* 0x000fea0003800000 */
.L_x_31:
[----:B-----5:R-:W-:Y:S01]  /*1cb0*/  IMAD.U32 R57, R22, 0x10000, RZ ;  /* 0x0001000016397824 */ /* 0x020fe200078e00ff */
        /* <DEDUP_REMOVED lines=8> */
.L_x_34:
[----:B------:R-:W-:Y:S05]  /*1d40*/  BSYNC B0 ;  /* 0x0000000000007941 */ /* 0x000fea0003800000 */
.L_x_33:
[----:B-----5:R-:W-:Y:S01]  /*1d50*/  IMAD.U32 R59, R22, 0x10000, RZ ;  /* 0x00010000163b7824 */ /* 0x020fe200078e00ff */
[----:B------:R-:W-:Y:S01]  /*1d60*/  ISETP.GT.AND P3, PT, R15, 0x10, PT ;  /* 0x000000100f00780c */ /* 0x000fe20003f64270 */
[C---:B0-----:R-:W-:Y:S01]  /*1d70*/  IMAD.SHL.U32 R57, R17.reuse, 0x2, RZ ;  /* 0x0000000211397824 */ /* 0x041fe200078e00ff */
[----:B------:R-:W-:Y:S01]  /*1d80*/  SHF.L.U64.HI R17, R17, 0x1, R18 ;  /* 0x0000000111117819 */ /* 0x000fe20000010212 */
[----:B------:R-:W-:Y:S01]  /*1d90*/  FMUL R56, R59, R14 ;  /* 0x0000000e3b387220 */ /* 0x000fe20000400000 */
[----:B------:R-:W-:Y:S02]  /*1da0*/  BSSY B0, `(.L_x_35) ;  /* 0x000000a000007945 */ /* 0x000fe40003800000 */
[----:B------:R-:W-:Y:S01]  /*1db0*/  IADD3 R18, P0, P2, R57, R2, R23 ;  /* 0x0000000239127210 */ /* 0x000fe20007a1e017 */
[----:B------:R-:W-:Y:S01]  /*1dc0*/  FFMA R56, R63, R0, R56 ;  /* 0x000000003f387223 */ /* 0x000fe20000000038 */
[----:B------:R-:W-:Y:S02]  /*1dd0*/  P2R R23, PR, RZ, 0x8 ;  /* 0x00000008ff177803 */ /* 0x000fe40000000000 */
[----:B------:R-:W-:-:S02]  /*1de0*/  IADD3.X R19, R17, R3, R19, P0, P2 ;  /* 0x0000000311137210 */ /* 0x000fc400007e4413 */
[----:B------:R-:W-:Y:S02]  /*1df0*/  F2FP.BF16.F32.PACK_AB R56, RZ, R56 ;  /* 0x00000038ff38723e */ /* 0x000fe400000010ff */
[----:B------:R-:W-:-:S03]  /*1e00*/  ISETP.GT.AND P0, PT, R16, RZ, P3 ;  /* 0x000000ff1000720c */ /* 0x000fc60001f04270 */
[----:B------:R0:W-:Y:S10]  /*1e10*/  @P1 STG.E.U16 desc[UR12][R20.64+0x12], R56 ;  /* 0x0000123814001986 */ /* 0x0001f4000c10150c */
[----:B------:R-:W-:Y:S05]  /*1e20*/  @!P0 BRA `(.L_x_36) ;  /* 0x0000000000048947 */ /* 0x000fea0003800000 */
[----:B------:R0:W5:Y:S02]  /*1e30*/  LDG.E.LTC128B.U16 R22, desc[UR12][R4.64+0x20] ;  /* 0x0000200c04167981 */ /* 0x000164000c1e1520 */
.L_x_36:
[----:B------:R-:W-:Y:S05]  /*1e40*/  BSYNC B0 ;  /* 0x0000000000007941 */ /* 0x000fea0003800000 */
.L_x_35:
[----:B-----5:R-:W-:Y:S01]  /*1e50*/  IMAD.U32 R23, R22, 0x10000, RZ ;  /* 0x0001000016177824 */ /* 0x020fe200078e00ff */
[----:B------:R-:W-:Y:S01]  /*1e60*/  ISETP.GT.AND P1, PT, R15, 0x11, PT ;  /* 0x000000110f00780c */ /* 0x000fe20003f24270 */
[----:B------:R-:W-:Y:S02]  /*1e70*/  BSSY B0, `(.L_x_37) ;  /* 0x0000009000007945 */ /* 0x000fe40003800000 */
[----:B------:R-:W-:-:S04]  /*1e80*/  FMUL R23, R23, R14 ;  /* 0x0000000e17177220 */ /* 0x000fc80000400000 */
[----:B------:R-:W-:-:S05]  /*1e90*/  FFMA R23, R64, R0, R23 ;  /* 0x0000000040177223 */ /* 0x000fca0000000017 */
[----:B------:R-:W-:-:S05]  /*1ea0*/  F2FP.BF16.F32.PACK_AB R23, RZ, R23 ;  /* 0x00000017ff17723e */ /* 0x000fca00000010ff */
[----:B------:R1:W-:Y:S01]  /*1eb0*/  @P0 STG.E.U16 desc[UR12][R2.64+0x20], R23 ;  /* 0x0000201702000986 */ /* 0x0003e2000c10150c */
[----:B------:R-:W-:Y:S02]  /*1ec0*/  ISETP.GT.AND P0, PT, R16, RZ, P1 ;  /* 0x000000ff1000720c */ /* 0x000fe40000f04270 */
[----:B-1----:R-:W-:-:S11]  /*1ed0*/  P2R R23, PR, RZ, 0x2 ;  /* 0x00000002ff177803 */ /* 0x002fd60000000000 */
[----:B------:R-:W-:Y:S05]  /*1ee0*/  @!P0 BRA `(.L_x_38) ;  /* 0x0000000000048947 */ /* 0x000fea0003800000 */
[----:B------:R1:W5:Y:S02]  /*1ef0*/  LDG.E.LTC128B.U16 R22, desc[UR12][R4.64+0x22] ;  /* 0x0000220c04167981 */ /* 0x000364000c1e1520 */
.L_x_38:
[----:B------:R-:W-:Y:S05]  /*1f00*/  BSYNC B0 ;  /* 0x0000000000007941 */ /* 0x000fea0003800000 */
.L_x_37:
[----:B-----5:R-:W-:Y:S01]  /*1f10*/  IMAD.U32 R23, R22, 0x10000, RZ ;  /* 0x0001000016177824 */ /* 0x020fe200078e00ff */
[----:B------:R-:W-:Y:S03]  /*1f20*/  BSSY B0, `(.L_x_39) ;  /* 0x0000008000007945 */ /* 0x000fe60003800000 */
[----:B0-----:R-:W-:-:S04]  /*1f30*/  FMUL R56, R23, R14 ;  /* 0x0000000e17387220 */ /* 0x001fc80000400000 */
[----:B------:R-:W-:-:S05]  /*1f40*/  FFMA R56, R65, R0, R56 ;  /* 0x0000000041387223 */ /* 0x000fca0000000038 */
[----:B------:R-:W-:-:S05]  /*1f50*/  F2FP.BF16.F32.PACK_AB R56, RZ, R56 ;  /* 0x00000038ff38723e */ /* 0x000fca00000010ff */
[----:B------:R0:W-:Y:S01]  /*1f60*/  @P0 STG.E.U16 desc[UR12][R2.64+0x22], R56 ;  /* 0x0000223802000986 */ /* 0x0001e2000c10150c */
[----:B------:R-:W-:-:S13]  /*1f70*/  ISETP.GT.AND P0, PT, R16, 0x8, P3 ;  /* 0x000000081000780c */ /* 0x000fda0001f04270 */
[----:B0-----:R-:W-:Y:S05]  /*1f80*/  @!P0 BRA `(.L_x_40) ;  /* 0x0000000000048947 */ /* 0x001fea0003800000 */
[----:B------:R0:W5:Y:S02]  /*1f90*/  LDG.E.LTC128B.U16 R22, desc[UR12][R12.64+0x20] ;  /* 0x0000200c0c167981 */ /* 0x000164000c1e1520 */
.L_x_40:
[----:B------:R-:W-:Y:S05]  /*1fa0*/  BSYNC B0 ;  /* 0x0000000000007941 */ /* 0x000fea0003800000 */
.L_x_39:
[C---:B-----5:R-:W-:Y:S01]  /*1fb0*/  IMAD.U32 R23, R22.reuse, 0x10000, RZ ;  /* 0x0001000016177824 */ /* 0x060fe200078e00ff */
[----:B------:R-:W-:Y:S01]  /*1fc0*/  BSSY B0, `(.L_x_41) ;  /* 0x000000c000007945 */ /* 0x000fe20003800000 */
[----:B------:R-:W-:Y:S02]  /*1fd0*/  PRMT R56, R22, 0x7610, R56 ;  /* 0x0000761016387816 */ /* 0x000fe40000000038 */
[----:B------:R-:W-:-:S04]  /*1fe0*/  FMUL R23, R23, R14 ;  /* 0x0000000e17177220 */ /* 0x000fc80000400000 */
[----:B------:R-:W-:-:S05]  /*1ff0*/  FFMA R23, R66, R0, R23 ;  /* 0x0000000042177223 */ /* 0x000fca0000000017 */
[----:B------:R-:W-:-:S04]  /*2000*/  F2FP.BF16.F32.PACK_AB R23, RZ, R23 ;  /* 0x00000017ff17723e */ /* 0x000fc800000010ff */
[----:B------:R-:W-:-:S05]  /*2010*/  PRMT R58, R23, 0x7610, R58 ;  /* 0x00007610173a7816 */ /* 0x000fca000000003a */
[----:B------:R0:W-:Y:S01]  /*2020*/  @P0 STG.E.U16 desc[UR12][R20.64+0x20], R58 ;  /* 0x0000203a14000986 */ /* 0x0001e2000c10150c */
[----:B------:R-:W-:-:S05]  /*2030*/  IADD3 R59, P0, R6, 0x40, RZ ;  /* 0x00000040063b7810 */ /* 0x000fca0007f1e0ff */
[----:B------:R-:W-:Y:S01]  /*2040*/  IMAD.X R23, RZ, RZ, R7, P0 ;  /* 0x000000ffff177224 */ /* 0x000fe200000e0607 */
[----:B------:R-:W-:-:S13]  /*2050*/  ISETP.GT.AND P0, PT, R16, 0x8, P1 ;  /* 0x000000081000780c */ /* 0x000fda0000f04270 */
[----:B0-----:R-:W-:Y:S05]  /*2060*/  @!P0 BRA `(.L_x_42) ;  /* 0x0000000000048947 */ /* 0x001fea0003800000 */
[----:B------:R0:W5:Y:S02]  /*2070*/  LDG.E.LTC128B.U16 R56, desc[UR12][R12.64+0x22] ;  /* 0x0000220c0c387981 */ /* 0x000164000c1e1520 */
.L_x_42:
[----:B------:R-:W-:Y:S05]  /*2080*/  BSYNC B0 ;  /* 0x0000000000007941 */ /* 0x000fea0003800000 */
.L_x_41:
[----:B-----5:R-:W-:Y:S01]  /*2090*/  IMAD.U32 R7, R56, 0x10000, RZ ;  /* 0x0001000038077824 */ /* 0x020fe200078e00ff */
[----:B------:R-:W-:Y:S01]  /*20a0*/  ISETP.GT.AND P2, PT, R15, 0x18, PT ;  /* 0x000000180f00780c */ /* 0x000fe20003f44270 */
[----:B------:R-:W-:Y:S01]  /*20b0*/  IMAD.WIDE.U32 R10, R59, UR6, R10 ;  /* 0x000000063b0a7c25 */ /* 0x000fe2000f8e000a */
[----:B------:R-:W-:Y:S03]  /*20c0*/  BSSY B0, `(.L_x_43) ;  /* 0x0000014000007945 */ /* 0x000fe60003800000 */
[----:B------:R-:W-:-:S04]  /*20d0*/  FMUL R6, R7, R14 ;  /* 0x0000000e07067220 */ /* 0x000fc80000400000 */
[----:B------:R-:W-:-:S05]  /*20e0*/  FFMA R6, R67, R0, R6 ;  /* 0x0000000043067223 */ /* 0x000fca0000000006 */
[----:B------:R-:W-:Y:S01]  /*20f0*/  F2FP.BF16.F32.PACK_AB R7, RZ, R6 ;  /* 0x00000006ff07723e */ /* 0x000fe200000010ff */
[----:B------:R-:W-:Y:S02]  /*2100*/  IMAD R6, R23, UR6, RZ ;  /* 0x0000000617067c24 */ /* 0x000fe4000f8e02ff */
[----:B------:R-:W-:Y:S01]  /*2110*/  IMAD.WIDE.U32 R22, R59, UR6, R8 ;  /* 0x000000063b167c25 */ /* 0x000fe2000f8e0008 */
[----:B------:R-:W-:-:S03]  /*2120*/  PRMT R58, R7, 0x7610, R58 ;  /* 0x00007610073a7816 */ /* 0x000fc6000000003a */
[----:B------:R-:W-:Y:S02]  /*2130*/  IMAD R61, R59, UR7, R6 ;  /* 0x000000073b3d7c24 */ /* 0x000fe4000f8e0206 */
[----:B------:R0:W-:Y:S01]  /*2140*/  @P0 STG.E.U16 desc[UR12][R20.64+0x22], R58 ;  /* 0x0000223a14000986 */ /* 0x0001e2000c10150c */
[----:B------:R-:W-:Y:S01]  /*2150*/  LEA R6, P0, R22, UR8, 0x1 ;  /* 0x0000000816067c11 */ /* 0x000fe2000f8008ff */
[----:B------:R-:W-:-:S05]  /*2160*/  IMAD.IADD R7, R23, 0x1, R61 ;  /* 0x0000000117077824 */ /* 0x000fca00078e023d */
[----:B------:R-:W-:Y:S02]  /*2170*/  LEA.HI.X R7, R22, UR9, R7, 0x1, P0 ;  /* 0x0000000916077c11 */ /* 0x000fe400080f0c07 */
[----:B------:R-:W-:-:S04]  /*2180*/  IADD3 R10, P0, R8, R10, RZ ;  /* 0x0000000a080a7210 */ /* 0x000fc80007f1e0ff */
[----:B------:R-:W-:Y:S02]  /*2190*/  IADD3.X R9, R9, R61, R11, P0, !PT ;  /* 0x0000003d09097210 */ /* 0x000fe400007fe40b */
[----:B------:R-:W-:-:S04]  /*21a0*/  LEA R8, P0, R10, UR8, 0x1 ;  /* 0x000000080a087c11 */ /* 0x000fc8000f8008ff */
[----:B------:R-:W-:Y:S02]  /*21b0*/  LEA.HI.X R9, R10, UR9, R9, 0x1, P0 ;  /* 0x000000090a097c11 */ /* 0x000fe400080f0c09 */
[----:B------:R-:W-:Y:S02]  /*21c0*/  ISETP.GT.AND P0, PT, R16, RZ, P2 ;  /* 0x000000ff1000720c */ /* 0x000fe40001704270 */
[----:B------:R-:W-:-:S11]  /*21d0*/  P2R R10, PR, RZ, 0x4 ;  /* 0x00000004ff0a7803 */ /* 0x000fd60000000000 */
[----:B0-----:R-:W-:Y:S05]  /*21e0*/  @!P0 BRA `(.L_x_44) ;  /* 0x0000000000048947 */ /* 0x001fea0003800000 */
[----:B------:R0:W5:Y:S02]  /*21f0*/  LDG.E.LTC128B.U16 R56, desc[UR12][R4.64+0x30] ;  /* 0x0000300c04387981 */ /* 0x000164000c1e1520 */
.L_x_44:
[----:B------:R-:W-:Y:S05]  /*2200*/  BSYNC B0 ;  /* 0x0000000000007941 */ /* 0x000fea0003800000 */
.L_x_43:
[----:B-----5:R-:W-:Y:S01]  /*2210*/  IMAD.U32 R11, R56, 0x10000, RZ ;  /* 0x00010000380b7824 */ /* 0x020fe200078e00ff */
[----:B------:R-:W-:Y:S01]  /*2220*/  ISETP.GT.AND P1, PT, R15, 0x19, PT ;  /* 0x000000190f00780c */ /* 0x000fe20003f24270 */
[----:B------:R-:W-:Y:S02]  /*2230*/  BSSY B0, `(.L_x_45) ;  /* 0x0000009000007945 */ /* 0x000fe40003800000 */
[----:B------:R-:W-:Y:S01]  /*2240*/  FMUL R11, R11, R14 ;  /* 0x0000000e0b0b7220 */ /* 0x000fe20000400000 */
[----:B------:R-:W-:-:S03]  /*2250*/  P2R R10, PR, RZ, 0x2 ;  /* 0x00000002ff0a7803 */ /* 0x000fc60000000000 */
[----:B------:R-:W-:-:S05]  /*2260*/  FFMA R11, R68, R0, R11 ;  /* 0x00000000440b7223 */ /* 0x000fca000000000b */
[----:B------:R-:W-:-:S05]  /*2270*/  F2FP.BF16.F32.PACK_AB R11, RZ, R11 ;  /* 0x0000000bff0b723e */ /* 0x000fca00000010ff */
[----:B------:R0:W-:Y:S01]  /*2280*/  @P0 STG.E.U16 desc[UR12][R2.64+0x30], R11 ;  /* 0x0000300b02000986 */ /* 0x0001e2000c10150c */
[----:B------:R-:W-:-:S13]  /*2290*/  ISETP.GT.AND P0, PT, R16, RZ, P1 ;  /* 0x000000ff1000720c */ /* 0x000fda0000f04270 */
[----:B0-----:R-:W-:Y:S05]  /*22a0*/  @!P0 BRA `(.L_x_46) ;  /* 0x0000000000048947 */ /* 0x001fea0003800000 */
[----:B------:R0:W5:Y:S02]  /*22b0*/  LDG.E.LTC128B.U16 R56, desc[UR12][R4.64+0x32] ;  /* 0x0000320c04387981 */ /* 0x000164000c1e1520 */
.L_x_46:
[----:B------:R-:W-:Y:S05]  /*22c0*/  BSYNC B0 ;  /* 0x0000000000007941 */ /* 0x000fea0003800000 */
.L_x_45:
[----:B-----5:R-:W-:Y:S01]  /*22d0*/  IMAD.U32 R11, R56, 0x10000, RZ ;  /* 0x00010000380b7824 */ /* 0x020fe200078e00ff */
[----:B------:R-:W-:Y:S03]  /*22e0*/  BSSY B0, `(.L_x_47) ;  /* 0x0000008000007945 */ /* 0x000fe60003800000 */
[----:B------:R-:W-:-:S04]  /*22f0*/  FMUL R10, R11, R14 ;  /* 0x0000000e0b0a7220 */ /* 0x000fc80000400000 */
[----:B------:R-:W-:-:S05]  /*2300*/  FFMA R10, R69, R0, R10 ;  /* 0x00000000450a7223 */ /* 0x000fca000000000a */
[----:B------:R-:W-:-:S05]  /*2310*/  F2FP.BF16.F32.PACK_AB R10, RZ, R10 ;  /* 0x0000000aff0a723e */ /* 0x000fca00000010ff */
[----:B------:R0:W-:Y:S01]  /*2320*/  @P0 STG.E.U16 desc[UR12][R2.64+0x32], R10 ;  /* 0x0000320a02000986 */ /* 0x0001e2000c10150c */
[----:B------:R-:W-:-:S13]  /*2330*/  ISETP.GT.AND P0, PT, R16, 0x8, P2 ;  /* 0x000000081000780c */ /* 0x000fda0001704270 */
[----:B0-----:R-:W-:Y:S05]  /*2340*/  @!P0 BRA `(.L_x_48) ;  /* 0x0000000000048947 */ /* 0x001fea0003800000 */
[----:B------:R0:W5:Y:S02]  /*2350*/  LDG.E.LTC128B.U16 R56, desc[UR12][R12.64+0x30] ;  /* 0x0000300c0c387981 */ /* 0x000164000c1e1520 */
.L_x_48:
[----:B------:R-:W-:Y:S05]  /*2360*/  BSYNC B0 ;  /* 0x0000000000007941 */ /* 0x000fea0003800000 */
.L_x_47:
        /* <DEDUP_REMOVED lines=9> */
.L_x_50:
[----:B------:R-:W-:Y:S05]  /*2400*/  BSYNC B0 ;  /* 0x0000000000007941 */ /* 0x000fea0003800000 */
.L_x_49:
        /* <DEDUP_REMOVED lines=11> */
.L_x_52:
[----:B------:R-:W-:Y:S05]  /*24c0*/  BSYNC B0 ;  /* 0x0000000000007941 */ /* 0x000fea0003800000 */
.L_x_51:
        /* <DEDUP_REMOVED lines=11> */
.L_x_54:
[----:B------:R-:W-:Y:S05]  /*2580*/  BSYNC B0 ;  /* 0x0000000000007941 */ /* 0x000fea0003800000 */
.L_x_53:
        /* <DEDUP_REMOVED lines=9> */
.L_x_56:
[----:B------:R-:W-:Y:S05]  /*2620*/  BSYNC B0 ;  /* 0x0000000000007941 */ /* 0x000fea0003800000 */
.L_x_55:
        /* <DEDUP_REMOVED lines=9> */
.L_x_58:
[----:B------:R-:W-:Y:S05]  /*26c0*/  BSYNC B0 ;  /* 0x0000000000007941 */ /* 0x000fea0003800000 */
.L_x_57:
        /* <DEDUP_REMOVED lines=11> */
.L_x_60:
[----:B------:R-:W-:Y:S05]  /*2780*/  BSYNC B0 ;  /* 0x0000000000007941 */ /* 0x000fea0003800000 */
.L_x_59:
[----:B-----5:R-:W-:Y:S01]  /*2790*/  IMAD.U32 R11, R56, 0x10000, RZ ;  /* 0x00010000380b7824 */ /* 0x020fe200078e00ff */
[----:B------:R-:W-:Y:S01]  /*27a0*/  ISETP.GT.AND P4, PT, R15, 0x29, PT ;  /* 0x000000290f00780c */ /* 0x000fe20003f84270 */
[----:B------:R-:W-:Y:S02]  /*27b0*/  BSSY B0, `(.L_x_61) ;  /* 0x0000008000007945 */ /* 0x000fe40003800000 */
[----:B------:R-:W-:-:S04]  /*27c0*/  FMUL R11, R11, R14 ;  /* 0x0000000e0b0b7220 */ /* 0x000fc80000400000 */
[----:B------:R-:W-:-:S05]  /*27d0*/  FFMA R11, R76, R0, R11 ;  /* 0x000000004c0b7223 */ /* 0x000fca000000000b */
[----:B------:R-:W-:-:S05]  /*27e0*/  F2FP.BF16.F32.PACK_AB R11, RZ, R11 ;  /* 0x0000000bff0b723e */ /* 0x000fca00000010ff */
[----:B------:R0:W-:Y:S01]  /*27f0*/  @P0 STG.E.U16 desc[UR12][R2.64+0x50], R11 ;  /* 0x0000500b02000986 */ /* 0x0001e2000c10150c */
[----:B------:R-:W-:-:S13]  /*2800*/  ISETP.GT.AND P0, PT, R16, RZ, P4 ;  /* 0x000000ff1000720c */ /* 0x000fda0002704270 */
[----:B0-----:R-:W-:Y:S05]  /*2810*/  @!P0 BRA `(.L_x_62) ;  /* 0x0000000000048947 */ /* 0x001fea0003800000 */
[----:B------:R0:W5:Y:S02]  /*2820*/  LDG.E.LTC128B.U16 R56, desc[UR12][R4.64+0x52] ;  /* 0x0000520c04387981 */ /* 0x000164000c1e1520 */
.L_x_62:
[----:B------:R-:W-:Y:S05]  /*2830*/  BSYNC B0 ;  /* 0x0000000000007941 */ /* 0x000fea0003800000 */
.L_x_61:
        /* <DEDUP_REMOVED lines=9> */
.L_x_64:
[----:B------:R-:W-:Y:S05]  /*28d0*/  BSYNC B0 ;  /* 0x0000000000007941 */ /* 0x000fea0003800000 */
.L_x_63:
        /* <DEDUP_REMOVED lines=9> */
.L_x_66:
[----:B------:R-:W-:Y:S05]  /*2970*/  BSYNC B0 ;  /* 0x0000000000007941 */ /* 0x000fea0003800000 */
.L_x_65:
        /* <DEDUP_REMOVED lines=10> */
.L_x_68:
[----:B------:R-:W-:Y:S05]  /*2a20*/  BSYNC B0 ;  /* 0x0000000000007941 */ /* 0x000fea0003800000 */
.L_x_67:
        /* <DEDUP_REMOVED lines=10> */
.L_x_70:
[----:B------:R-:W-:Y:S05]  /*2ad0*/  BSYNC B0 ;  /* 0x0000000000007941 */ /* 0x000fea0003800000 */
.L_x_69:
        /* <DEDUP_REMOVED lines=9> */
.L_x_72:
[----:B------:R-:W-:Y:S05]  /*2b70*/  BSYNC B0 ;  /* 0x0000000000007941 */ /* 0x000fea0003800000 */
.L_x_71:
        /* <DEDUP_REMOVED lines=9> */
.L_x_74:
[----:B------:R-:W-:Y:S05]  /*2c10*/  BSYNC B0 ;  /* 0x0000000000007941 */ /* 0x000fea0003800000 */
.L_x_73:
        /* <DEDUP_REMOVED lines=10> */
.L_x_76:
[----:B------:R-:W-:Y:S05]  /*2cc0*/  BSYNC B0 ;  /* 0x0000000000007941 */ /* 0x000fea0003800000 */
.L_x_75:
[----:B-----5:R-:W-:Y:S01]  /*2cd0*/  IMAD.U32 R11, R56, 0x10000, RZ ;  /* 0x00010000380b7824 */ /* 0x020fe200078e00ff */
[----:B------:R-:W-:Y:S03]  /*2ce0*/  BSSY B0, `(.L_x_77) ;  /* 0x000000d000007945 */ /* 0x000fe60003800000 */
[----:B------:R-:W-:-:S04]  /*2cf0*/  FMUL R11, R11, R14 ;  /* 0x0000000e0b0b7220 */ /* 0x000fc80000400000 */
[----:B------:R-:W-:-:S05]  /*2d00*/  FFMA R11, R84, R0, R11 ;  /* 0x00000000540b7223 */ /* 0x000fca000000000b */
[----:B------:R-:W-:-:S05]  /*2d10*/  F2FP.BF16.F32.PACK_AB R11, RZ, R11 ;  /* 0x0000000bff0b723e */ /* 0x000fca00000010ff */
[----:B------:R1:W-:Y:S01]  /*2d20*/  @P0 STG.E.U16 desc[UR12][R2.64+0x70], R11 ;  /* 0x0000700b02000986 */ /* 0x0003e2000c10150c */
[----:B------:R-:W-:-:S05]  /*2d30*/  IADD3 R22, P0, R57, R20, RZ ;  /* 0x0000001439167210 */ /* 0x000fca0007f1e0ff */
[----:B------:R-:W-:Y:S01]  /*2d40*/  IMAD.X R23, R17, 0x1, R21, P0 ;  /* 0x0000000111177824 */ /* 0x000fe200000e0615 */
[----:B------:R-:W-:-:S05]  /*2d50*/  IADD3 R10, P0, R57, R2, RZ ;  /* 0x00000002390a7210 */ /* 0x000fca0007f1e0ff */
[----:B-1----:R-:W-:Y:S01]  /*2d60*/  IMAD.X R11, R17, 0x1, R3, P0 ;  /* 0x00000001110b7824 */ /* 0x002fe200000e0603 */
[----:B------:R-:W-:-:S04]  /*2d70*/  ISETP.GT.AND P0, PT, R15, 0x39, PT ;  /* 0x000000390f00780c */ /* 0x000fc80003f04270 */
[----:B------:R-:W-:-:S13]  /*2d80*/  ISETP.GT.AND P5, PT, R16, RZ, P0 ;  /* 0x000000ff1000720c */ /* 0x000fda00007a4270 */
[----:B------:R-:W-:Y:S05]  /*2d90*/  @!P5 BRA `(.L_x_78) ;  /* 0x000000000004d947 */ /* 0x000fea0003800000 */
[----:B------:R1:W5:Y:S02]  /*2da0*/  LDG.E.LTC128B.U16 R56, desc[UR12][R4.64+0x72] ;  /* 0x0000720c04387981 */ /* 0x000364000c1e1520 */
.L_x_78:
[----:B------:R-:W-:Y:S05]  /*2db0*/  BSYNC B0 ;  /* 0x0000000000007941 */ /* 0x000fea0003800000 */
.L_x_77:
[----:B01-345:R-:W-:Y:S01]  /*2dc0*/  IMAD.U32 R5, R56, 0x10000, RZ ;  /* 0x0001000038057824 */ /* 0x03bfe200078e00ff */
        /* <DEDUP_REMOVED lines=8> */
.L_x_80:
[----:B------:R-:W-:Y:S05]  /*2e50*/  BSYNC B0 ;  /* 0x0000000000007941 */ /* 0x000fea0003800000 */
.L_x_79:
[----:B-----5:R-:W-:Y:S01]  /*2e60*/  IMAD.U32 R3, R56, 0x10000, RZ ;  /* 0x0001000038037824 */ /* 0x020fe200078e00ff */
[----:B------:R-:W-:Y:S03]  /*2e70*/  BSSY B0, `(.L_x_81) ;  /* 0x0000008000007945 */ /* 0x000fe60003800000 */
[----:B------:R-:W-:-:S04]  /*2e80*/  FMUL R3, R3, R14 ;  /* 0x0000000e03037220 */ /* 0x000fc80000400000 */
[----:B------:R-:W-:-:S05]  /*2e90*/  FFMA R3, R86, R0, R3 ;  /* 0x0000000056037223 */ /* 0x000fca0000000003 */
[----:B------:R-:W-:-:S05]  /*2ea0*/  F2FP.BF16.F32.PACK_AB R3, RZ, R3 ;  /* 0x00000003ff03723e */ /* 0x000fca00000010ff */
[----:B------:R1:W-:Y:S01]  /*2eb0*/  @P5 STG.E.U16 desc[UR12][R20.64+0x70], R3 ;  /* 0x0000700314005986 */ /* 0x0003e2000c10150c */
[----:B------:R-:W-:-:S13]  /*2ec0*/  ISETP.GT.AND P5, PT, R16, 0x8, P0 ;  /* 0x000000081000780c */ /* 0x000fda00007a4270 */
[----:B-1----:R-:W-:Y:S05]  /*2ed0*/  @!P5 BRA `(.L_x_82) ;  /* 0x000000000004d947 */ /* 0x002fea0003800000 */
[----:B------:R1:W5:Y:S02]  /*2ee0*/  LDG.E.LTC128B.U16 R56, desc[UR12][R12.64+0x72] ;  /* 0x0000720c0c387981 */ /* 0x000364000c1e1520 */
.L_x_82:
[----:B------:R-:W-:Y:S05]  /*2ef0*/  BSYNC B0 ;  /* 0x0000000000007941 */ /* 0x000fea0003800000 */
.L_x_81:
[----:B-----5:R-:W-:-:S04]  /*2f00*/  IMAD.U32 R3, R56, 0x10000, RZ ;  /* 0x0001000038037824 */ /* 0x020fc800078e00ff */
[----:B------:R-:W-:-:S04]  /*2f10*/  FMUL R2, R3, R14 ;  /* 0x0000000e03027220 */ /* 0x000fc80000400000 */
[----:B------:R-:W-:-:S05]  /*2f20*/  FFMA R2, R87, R0, R2 ;  /* 0x0000000057027223 */ /* 0x000fca0000000002 */
[----:B------:R-:W-:-:S05]  /*2f30*/  F2FP.BF16.F32.PACK_AB R2, RZ, R2 ;  /* 0x00000002ff02723e */ /* 0x000fca00000010ff */
[----:B------:R3:W-:Y:S01]  /*2f40*/  @P5 STG.E.U16 desc[UR12][R20.64+0x72], R2 ;  /* 0x0000720214005986 */ /* 0x0007e2000c10150c */
[----:B------:R-:W-:-:S04]  /*2f50*/  ISETP.GT.AND P5, PT, R15, RZ, PT ;  /* 0x000000ff0f00720c */ /* 0x000fc80003fa4270 */
[----:B------:R-:W-:-:S13]  /*2f60*/  ISETP.GT.AND P5, PT, R16, 0x40, P5 ;  /* 0x000000401000780c */ /* 0x000fda0002fa4270 */
[----:B------:R-:W4:Y:S01]  /*2f70*/  @P5 LDG.E.LTC128B.U16 R56, desc[UR12][R6.64] ;  /* 0x0000000c06385981 */ /* 0x000f22000c1e1520 */
[----:B------:R-:W-:Y:S01]  /*2f80*/  BSSY B0, `(.L_x_83) ;  /* 0x000000a000007945 */ /* 0x000fe20003800000 */
[----:B----4-:R-:W-:-:S04]  /*2f90*/  IMAD.U32 R3, R56, 0x10000, RZ ;  /* 0x0001000038037824 */ /* 0x010fc800078e00ff */
[----:B------:R-:W-:-:S04]  /*2fa0*/  FMUL R3, R3, R14 ;  /* 0x0000000e03037220 */ /* 0x000fc80000400000 */
[----:B------:R-:W-:-:S05]  /*2fb0*/  FFMA R3, R24, R0, R3 ;  /* 0x0000000018037223 */ /* 0x000fca0000000003 */
[----:B------:R-:W-:-:S05]  /*2fc0*/  F2FP.BF16.F32.PACK_AB R3, RZ, R3 ;  /* 0x00000003ff03723e */ /* 0x000fca00000010ff */
[----:B------:R3:W-:Y:S01]  /*2fd0*/  @P5 STG.E.U16 desc[UR12][R10.64], R3 ;  /* 0x000000030a005986 */ /* 0x0007e2000c10150c */
[----:B------:R-:W-:-:S04]  /*2fe0*/  ISETP.GT.AND P5, PT, R15, 0x1, PT ;  /* 0x000000010f00780c */ /* 0x000fc80003fa4270 */
[----:B------:R-:W-:-:S13]  /*2ff0*/  ISETP.GT.AND P5, PT, R16, 0x40, P5 ;  /* 0x000000401000780c */ /* 0x000fda0002fa4270 */
[----:B---3--:R-:W-:Y:S05]  /*3000*/  @!P5 BRA `(.L_x_84) ;  /* 0x000000000004d947 */ /* 0x008fea0003800000 */
[----:B------:R3:W5:Y:S02]  /*3010*/  LDG.E.LTC128B.U16 R56, desc[UR12][R6.64+0x2] ;  /* 0x0000020c06387981 */ /* 0x000764000c1e1520 */
.L_x_84:
[----:B------:R-:W-:Y:S05]  /*3020*/  BSYNC B0 ;  /* 0x0000000000007941 */ /* 0x000fea0003800000 */
.L_x_83:
[----:B-----5:R-:W-:Y:S01]  /*3030*/  IMAD.U32 R3, R56, 0x10000, RZ ;  /* 0x0001000038037824 */ /* 0x020fe200078e00ff */
[----:B------:R-:W-:Y:S03]  /*3040*/  BSSY B0, `(.L_x_85) ;  /* 0x000000c000007945 */ /* 0x000fe60003800000 */
[----:B------:R-:W-:Y:S01]  /*3050*/  FMUL R2, R3, R14 ;  /* 0x0000000e03027220 */ /* 0x000fe20000400000 */
[----:B------:R-:W-:-:S03]  /*3060*/  @P5 IMAD.MOV.U32 R3, RZ, RZ, R11 ;  /* 0x000000ffff035224 */ /* 0x000fc600078e000b */
[----:B------:R-:W-:-:S05]  /*3070*/  FFMA R2, R25, R0, R2 ;  /* 0x0000000019027223 */ /* 0x000fca0000000002 */
[----:B------:R-:W-:-:S04]  /*3080*/  F2FP.BF16.F32.PACK_AB R2, RZ, R2 ;  /* 0x00000002ff02723e */ /* 0x000fc800000010ff */
[----:B------:R-:W-:Y:S01]  /*3090*/  PRMT R4, R2, 0x7610, R4 ;  /* 0x0000761002047816 */ /* 0x000fe20000000004 */
[----:B------:R-:W-:-:S05]  /*30a0*/  @P5 IMAD.MOV.U32 R2, RZ, RZ, R10 ;  /* 0x000000ffff025224 */ /* 0x000fca00078e000a */
[----:B------:R4:W-:Y:S01]  /*30b0*/  @P5 STG.E.U16 desc[UR12][R2.64+0x2], R4 ;  /* 0x0000020402005986 */ /* 0x0009e2000c10150c */
[----:B------:R-:W-:-:S04]  /*30c0*/  ISETP.GT.AND P5, PT, R15, RZ, PT ;  /* 0x000000ff0f00720c */ /* 0x000fc80003fa4270 */
[----:B------:R-:W-:-:S13]  /*30d0*/  ISETP.GT.AND P5, PT, R16, 0x48, P5 ;  /* 0x000000481000780c */ /* 0x000fda0002fa4270 */
[----:B----4-:R-:W-:Y:S05]  /*30e0*/  @!P5 BRA `(.L_x_86) ;  /* 0x000000000004d947 */ /* 0x010fea0003800000 */
[----:B------:R4:W5:Y:S02]  /*30f0*/  LDG.E.LTC128B.U16 R56, desc[UR12][R8.64] ;  /* 0x0000000c08387981 */ /* 0x000964000c1e1520 */
.L_x_86:
[----:B------:R-:W-:Y:S05]  /*3100*/  BSYNC B0 ;  /* 0x0000000000007941 */ /* 0x000fea0003800000 */
.L_x_85:
[----:B-----5:R-:W-:Y:S01]  /*3110*/  IMAD.U32 R3, R56, 0x10000, RZ ;  /* 0x0001000038037824 */ /* 0x020fe200078e00ff */
[----:B------:R-:W-:Y:S03]  /*3120*/  BSSY B0, `(.L_x_87) ;  /* 0x0000009000007945 */ /* 0x000fe60003800000 */
[----:B------:R-:W-:-:S04]  /*3130*/  FMUL R3, R3, R14 ;  /* 0x0000000e03037220 */ /* 0x000fc80000400000 */
[----:B------:R-:W-:-:S05]  /*3140*/  FFMA R3, R26, R0, R3 ;  /* 0x000000001a037223 */ /* 0x000fca0000000003 */
[----:B------:R-:W-:-:S05]  /*3150*/  F2FP.BF16.F32.PACK_AB R3, RZ, R3 ;  /* 0x00000003ff03723e */ /* 0x000fca00000010ff */
[----:B------:R0:W-:Y:S01]  /*3160*/  @P5 STG.E.U16 desc[UR12][R22.64], R3 ;  /* 0x0000000316005986 */ /* 0x0001e2000c10150c */
[----:B------:R-:W-:-:S04]  /*3170*/  ISETP.GT.AND P5, PT, R15, 0x1, PT ;  /* 0x000000010f00780c */ /* 0x000fc80003fa4270 */
[----:B------:R-:W-:-:S13]  /*3180*/  ISETP.GT.AND P5, PT, R16, 0x48, P5 ;  /* 0x000000481000780c */ /* 0x000fda0002fa4270 */
[----:B0-----:R-:W-:Y:S05]  /*3190*/  @!P5 BRA `(.L_x_88) ;  /* 0x000000000004d947 */ /* 0x001fea0003800000 */
[----:B------:R0:W5:Y:S02]  /*31a0*/  LDG.E.LTC128B.U16 R56, desc[UR12][R8.64+0x2] ;  /* 0x0000020c08387981 */ /* 0x000164000c1e1520 */
.L_x_88:
[----:B------:R-:W-:Y:S05]  /*31b0*/  BSYNC B0 ;  /* 0x0000000000007941 */ /* 0x000fea0003800000 */
.L_x_87:
        /* <DEDUP_REMOVED lines=10> */
.L_x_90:
[----:B------:R-:W-:Y:S05]  /*3260*/  BSYNC B0 ;  /* 0x0000000000007941 */ /* 0x000fea0003800000 */
.L_x_89:
[----:B-----5:R-:W-:Y:S01]  /*3270*/  IMAD.U32 R3, R56, 0x10000, RZ ;  /* 0x0001000038037824 */ /* 0x020fe200078e00ff */
[----:B------:R-:W-:Y:S01]  /*3280*/  BSSY B0, `(.L_x_91) ;  /* 0x000000c000007945 */ /* 0x000fe20003800000 */
[----:B------:R-:W-:Y:S02]  /*3290*/  @P5 IMAD.MOV.U32 R2, RZ, RZ, R10 ;  /* 0x000000ffff025224 */ /* 0x000fe400078e000a */
[----:B------:R-:W-:-:S04]  /*32a0*/  FMUL R3, R3, R14 ;  /* 0x0000000e03037220 */ /* 0x000fc80000400000 */
[----:B------:R-:W-:-:S05]  /*32b0*/  FFMA R3, R28, R0, R3 ;  /* 0x000000001c037223 */ /* 0x000fca0000000003 */
[----:B------:R-:W-:-:S04]  /*32c0*/  F2FP.BF16.F32.PACK_AB R3, RZ, R3 ;  /* 0x00000003ff03723e */ /* 0x000fc800000010ff */
[----:B------:R-:W-:Y:S01]  /*32d0*/  PRMT R4, R3, 0x7610, R4 ;  /* 0x0000761003047816 */ /* 0x000fe20000000004 */
[----:B------:R-:W-:-:S05]  /*32e0*/  @P5 IMAD.MOV.U32 R3, RZ, RZ, R11 ;  /* 0x000000ffff035224 */ /* 0x000fca00078e000b */
[----:B------:R0:W-:Y:S01]  /*32f0*/  @P5 STG.E.U16 desc[UR12][R2.64+0x10], R4 ;  /* 0x0000100402005986 */ /* 0x0001e2000c10150c */
[----:B------:R-:W-:-:S04]  /*3300*/  ISETP.GT.AND P5, PT, R15, 0x9, PT ;  /* 0x000000090f00780c */ /* 0x000fc80003fa4270 */
[----:B------:R-:W-:-:S13]  /*3310*/  ISETP.GT.AND P5, PT, R16, 0x40, P5 ;  /* 0x000000401000780c */ /* 0x000fda0002fa4270 */
[----:B0-----:R-:W-:Y:S05]  /*3320*/  @!P5 BRA `(.L_x_92) ;  /* 0x000000000004d947 */ /* 0x001fea0003800000 */
[----:B------:R0:W5:Y:S02]  /*3330*/  LDG.E.LTC128B.U16 R56, desc[UR12][R6.64+0x12] ;  /* 0x0000120c06387981 */ /* 0x000164000c1e1520 */
.L_x_92:
[----:B------:R-:W-:Y:S05]  /*3340*/  BSYNC B0 ;  /* 0x0000000000007941 */ /* 0x000fea0003800000 */
.L_x_91:
        /* <DEDUP_REMOVED lines=13> */
.L_x_94:
[----:B------:R-:W-:Y:S05]  /*3420*/  BSYNC B0 ;  /* 0x0000000000007941 */ /* 0x000fea0003800000 */
.L_x_93:
        /* <DEDUP_REMOVED lines=10> */
.L_x_96:
[----:B------:R-:W-:Y:S05]  /*34d0*/  BSYNC B0 ;  /* 0x0000000000007941 */ /* 0x000fea0003800000 */
.L_x_95:
        /* <DEDUP_REMOVED lines=13> */
.L_x_98:
[----:B------:R-:W-:Y:S05]  /*35b0*/  BSYNC B0 ;  /* 0x0000000000007941 */ /* 0x000fea0003800000 */
.L_x_97:
        /* <DEDUP_REMOVED lines=13> */
.L_x_100:
[----:B------:R-:W-:Y:S05]  /*3690*/  BSYNC B0 ;  /* 0x0000000000007941 */ /* 0x000fea0003800000 */
.L_x_99:
        /* <DEDUP_REMOVED lines=13> */
.L_x_102:
[----:B------:R-:W-:Y:S05]  /*3770*/  BSYNC B0 ;  /* 0x0000000000007941 */ /* 0x000fea0003800000 */
.L_x_101:
        /* <DEDUP_REMOVED lines=13> */
.L_x_104:
[----:B------:R-:W-:Y:S05]  /*3850*/  BSYNC B0 ;  /* 0x0000000000007941 */ /* 0x000fea0003800000 */
.L_x_103:
        /* <DEDUP_REMOVED lines=13> */
.L_x_106:
[----:B------:R-:W-:Y:S05]  /*3930*/  BSYNC B0 ;  /* 0x0000000000007941 */ /* 0x000fea0003800000 */
.L_x_105:
        /* <DEDUP_REMOVED lines=13> */
.L_x_108:
[----:B------:R-:W-:Y:S05]  /*3a10*/  BSYNC B0 ;  /* 0x0000000000007941 */ /* 0x000fea0003800000 */
.L_x_107:
        /* <DEDUP_REMOVED lines=13> */
.L_x_110:
[----:B------:R-:W-:Y:S05]  /*3af0*/  BSYNC B0 ;  /* 0x0000000000007941 */ /* 0x000fea0003800000 */
.L_x_109:
        /* <DEDUP_REMOVED lines=13> */
.L_x_112:
[----:B------:R-:W-:Y:S05]  /*3bd0*/  BSYNC B0 ;  /* 0x0000000000007941 */ /* 0x000fea0003800000 */
.L_x_111:
        /* <DEDUP_REMOVED lines=13> */
.L_x_114:
[----:B------:R-:W-:Y:S05]  /*3cb0*/  BSYNC B0 ;  /* 0x0000000000007941 */ /* 0x000fea0003800000 */
.L_x_113:
        /* <DEDUP_REMOVED lines=13> */
.L_x_116:
[----:B------:R-:W-:Y:S05]  /*3d90*/  BSYNC B0 ;  /* 0x0000000000007941 */ /* 0x000fea0003800000 */
.L_x_115:
        /* <DEDUP_REMOVED lines=13> */
.L_x_118:
[----:B------:R-:W-:Y:S05]  /*3e70*/  BSYNC B0 ;  /* 0x0000000000007941 */ /* 0x000fea0003800000 */
.L_x_117:
        /* <DEDUP_REMOVED lines=13> */
.L_x_120:
[----:B------:R-:W-:Y:S05]  /*3f50*/  BSYNC B0 ;  /* 0x0000000000007941 */ /* 0x000fea0003800000 */
.L_x_119:
        /* <DEDUP_REMOVED lines=9> */
[----:B------:R-:W-:-:S13]  /*3ff0*/  ISETP.GT.AND P5, PT, R16, 0x40, P6 ;  /* 0x000000401000780c */ /* 0x000fda00037a4270 */
[----:B0-----:R-:W-:Y:S05]  /*4000*/  @!P5 BRA `(.L_x_122) ;  /* 0x000000000004d947 */ /* 0x001fea0003800000 */
[----:B------:R0:W5:Y:S02]  /*4010*/  LDG.E.LTC128B.U16 R56, desc[UR12][R6.64+0x50] ;  /* 0x0000500c06387981 */ /* 0x000164000c1e1520 */
.L_x_122:
[----:B------:R-:W-:Y:S05]  /*4020*/  BSYNC B0 ;  /* 0x0000000000007941 */ /* 0x000fea0003800000 */
.L_x_121:
        /* <DEDUP_REMOVED lines=12> */
.L_x_124:
[----:B------:R-:W-:Y:S05]  /*40f0*/  BSYNC B0 ;  /* 0x0000000000007941 */ /* 0x000fea0003800000 */
.L_x_123:
[----:B-----5:R-:W-:Y:S01]  /*4100*/  IMAD.U32 R3, R56, 0x10000, RZ ;  /* 0x0001000038037824 */ /* 0x020fe200078e00ff */
[----:B------:R-:W-:Y:S01]  /*4110*/  ISETP.GT.AND P6, PT, R16, 0x48, P6 ;  /* 0x000000481000780c */ /* 0x000fe200037c4270 */
[----:B------:R-:W-:Y:S02]  /*4120*/  BSSY B0, `(.L_x_125) ;  /* 0x000000a000007945 */ /* 0x000fe40003800000 */
[----:B------:R-:W-:Y:S01]  /*4130*/  FMUL R2, R3, R14 ;  /* 0x0000000e03027220 */ /* 0x000fe20000400000 */
[----:B------:R-:W-:-:S03]  /*4140*/  @P5 IMAD.MOV.U32 R3, RZ, RZ, R11 ;  /* 0x000000ffff035224 */ /* 0x000fc600078e000b */
[----:B------:R-:W-:-:S05]  /*4150*/  FFMA R2, R45, R0, R2 ;  /* 0x000000002d027223 */ /* 0x000fca0000000002 */
[----:B------:R-:W-:-:S04]  /*4160*/  F2FP.BF16.F32.PACK_AB R2, RZ, R2 ;  /* 0x00000002ff02723e */ /* 0x000fc800000010ff */
[----:B------:R-:W-:Y:S01]  /*4170*/  PRMT R4, R2, 0x7610, R4 ;  /* 0x0000761002047816 */ /* 0x000fe20000000004 */
[----:B------:R-:W-:-:S05]  /*4180*/  @P5 IMAD.MOV.U32 R2, RZ, RZ, R10 ;  /* 0x000000ffff025224 */ /* 0x000fca00078e000a */
[----:B------:R0:W-:Y:S01]  /*4190*/  @P5 STG.E.U16 desc[UR12][R2.64+0x52], R4 ;  /* 0x0000520402005986 */ /* 0x0001e2000c10150c */
[----:B------:R-:W-:Y:S05]  /*41a0*/  @!P6 BRA `(.L_x_126) ;  /* 0x000000000004e947 */ /* 0x000fea0003800000 */
[----:B------:R0:W5:Y:S02]  /*41b0*/  LDG.E.LTC128B.U16 R56, desc[UR12][R8.64+0x50] ;  /* 0x0000500c08387981 */ /* 0x000164000c1e1520 */
.L_x_126:
[----:B------:R-:W-:Y:S05]  /*41c0*/  BSYNC B0 ;  /* 0x0000000000007941 */ /* 0x000fea0003800000 */
.L_x_125:
[----:B0----5:R-:W-:Y:S01]  /*41d0*/  IMAD.U32 R3, R56, 0x10000, RZ ;  /* 0x0001000038037824 */ /* 0x021fe200078e00ff */
[----:B------:R-:W-:Y:S01]  /*41e0*/  ISETP.GT.AND P4, PT, R16, 0x48, P4 ;  /* 0x000000481000780c */ /* 0x000fe20002784270 */
[----:B------:R-:W-:Y:S01]  /*41f0*/  @P6 IMAD.MOV.U32 R2, RZ, RZ, R18 ;  /* 0x000000ffff026224 */ /* 0x000fe200078e0012 */
[----:B------:R-:W-:Y:S01]  /*4200*/  BSSY B0, `(.L_x_127) ;  /* 0x0000009000007945 */ /* 0x000fe20003800000 */
[----:B------:R-:W-:-:S04]  /*4210*/  FMUL R3, R3, R14 ;  /* 0x0000000e03037220 */ /* 0x000fc80000400000 */
[----:B------:R-:W-:-:S05]  /*4220*/  FFMA R3, R46, R0, R3 ;  /* 0x000000002e037223 */ /* 0x000fca0000000003 */
[----:B------:R-:W-:-:S04]  /*4230*/  F2FP.BF16.F32.PACK_AB R3, RZ, R3 ;  /* 0x00000003ff03723e */ /* 0x000fc800000010ff */
[----:B------:R-:W-:Y:S01]  /*4240*/  PRMT R4, R3, 0x7610, R4 ;  /* 0x0000761003047816 */ /* 0x000fe20000000004 */
[----:B------:R-:W-:-:S05]  /*4250*/  @P6 IMAD.MOV.U32 R3, RZ, RZ, R19 ;  /* 0x000000ffff036224 */ /* 0x000fca00078e0013 */
[----:B------:R0:W-:Y:S01]  /*4260*/  @P6 STG.E.U16 desc[UR12][R2.64+0x50], R4 ;  /* 0x0000500402006986 */ /* 0x0001e2000c10150c */
[----:B------:R-:W-:Y:S05]  /*4270*/  @!P4 BRA `(.L_x_128) ;  /* 0x000000000004c947 */ /* 0x000fea0003800000 */
[----:B------:R0:W5:Y:S02]  /*4280*/  LDG.E.LTC128B.U16 R56, desc[UR12][R8.64+0x52] ;  /* 0x0000520c08387981 */ /* 0x000164000c1e1520 */
.L_x_128:
[----:B------:R-:W-:Y:S05]  /*4290*/  BSYNC B0 ;  /* 0x0000000000007941 */ /* 0x000fea0003800000 */
.L_x_127:
[----:B0----5:R-:W-:Y:S01]  /*42a0*/  IMAD.U32 R3, R56, 0x10000, RZ ;  /* 0x0001000038037824 */ /* 0x021fe200078e00ff */
        /* <DEDUP_REMOVED lines=11> */
.L_x_130:
[----:B------:R-:W-:Y:S05]  /*4360*/  BSYNC B0 ;  /* 0x0000000000007941 */ /* 0x000fea0003800000 */
.L_x_129:
        /* <DEDUP_REMOVED lines=12> */
.L_x_132:
[----:B------:R-:W-:Y:S05]  /*4430*/  BSYNC B0 ;  /* 0x0000000000007941 */ /* 0x000fea0003800000 */
.L_x_131:
        /* <DEDUP_REMOVED lines=12> */
.L_x_134:
[----:B------:R-:W-:Y:S05]  /*4500*/  BSYNC B0 ;  /* 0x0000000000007941 */ /* 0x000fea0003800000 */
.L_x_133:
        /* <DEDUP_REMOVED lines=12> */
.L_x_136:
[----:B------:R-:W-:Y:S05]  /*45d0*/  BSYNC B0 ;  /* 0x0000000000007941 */ /* 0x000fea0003800000 */
.L_x_135:
        /* <DEDUP_REMOVED lines=12> */
.L_x_138:
[----:B------:R-:W-:Y:S05]  /*46a0*/  BSYNC B0 ;  /* 0x0000000000007941 */ /* 0x000fea0003800000 */
.L_x_137:
        /* <DEDUP_REMOVED lines=12> */
.L_x_140:
[----:B------:R-:W-:Y:S05]  /*4770*/  BSYNC B0 ;  /* 0x0000000000007941 */ /* 0x000fea0003800000 */
.L_x_139:
        /* <DEDUP_REMOVED lines=9> */
.L_x_142:
[----:B------:R-:W-:Y:S05]  /*4810*/  BSYNC B0 ;  /* 0x0000000000007941 */ /* 0x000fea0003800000 */
.L_x_141:
[----:B-----5:R-:W-:Y:S01]  /*4820*/  IMAD.U32 R3, R56, 0x10000, RZ ;  /* 0x0001000038037824 */ /* 0x020fe200078e00ff */
[----:B------:R-:W-:Y:S01]  /*4830*/  ISETP.GT.AND P0, PT, R16, 0x48, P0 ;  /* 0x000000481000780c */ /* 0x000fe20000704270 */
[----:B0-----:R-:W-:Y:S01]  /*4840*/  @P1 IMAD.MOV.U32 R2, RZ, RZ, R18 ;  /* 0x000000ffff021224 */ /* 0x001fe200078e0012 */
        /* <DEDUP_REMOVED lines=9> */
.L_x_144:
[----:B------:R-:W-:Y:S05]  /*48e0*/  BSYNC B0 ;  /* 0x0000000000007941 */ /* 0x000fea0003800000 */
.L_x_143:
[----:B0----5:R-:W-:-:S04]  /*48f0*/  IMAD.U32 R3, R56, 0x10000, RZ ;  /* 0x0001000038037824 */ /* 0x021fc800078e00ff */
[----:B------:R-:W-:-:S04]  /*4900*/  FMUL R14, R3, R14 ;  /* 0x0000000e030e7220 */ /* 0x000fc80000400000 */
[----:B------:R-:W-:Y:S01]  /*4910*/  FFMA R14, R55, R0, R14 ;  /* 0x00000000370e7223 */ /* 0x000fe2000000000e */
[----:B------:R-:W-:Y:S06]  /*4920*/  @!P0 EXIT ;  /* 0x000000000000894d */ /* 0x000fec0003800000 */
[----:B------:R-:W-:-:S05]  /*4930*/  F2FP.BF16.F32.PACK_AB R14, RZ, R14 ;  /* 0x0000000eff0e723e */ /* 0x000fca00000010ff */
[----:B------:R-:W-:Y:S01]  /*4940*/  STG.E.U16 desc[UR12][R18.64+0x72], R14 ;  /* 0x0000720e12007986 */ /* 0x000fe2000c10150c */
[----:B------:R-:W-:Y:S05]  /*4950*/  EXIT ;  /* 0x000000000000794d */ /* 0x000fea0003800000 */
.L_x_22:
[----:B------:R-:W-:Y:S01]  /*4960*/  ULDC.64 UR4, c[0x0][0x650] ;  /* 0x0001940000047ab9 */ /* 0x000fe20000000a00 */
[-C--:B------:R-:W-:Y:S01]  /*4970*/  FMUL R56, R56, R0.reuse ;  /* 0x0000000038387220 */ /* 0x080fe20000400000 */
[----:B------:R-:W-:Y:S01]  /*4980*/  LEA R2, P1, R10, UR4, 0x1 ;  /* 0x000000040a027c11 */ /* 0x000fe2000f8208ff */
[----:B------:R-:W-:Y:S01]  /*4990*/  IMAD.SHL.U32 R7, R20, 0x2, RZ ;  /* 0x0000000214077824 */ /* 0x000fe200078e00ff */
[----:B------:R-:W-:Y:S01]  /*49a0*/  ISETP.GT.AND P6, PT, R15, 0x1, PT ;  /* 0x000000010f00780c */ /* 0x000fe20003fc4270 */
[----:B------:R-:W-:Y:S01]  /*49b0*/  FMUL R57, R57, R0 ;  /* 0x0000000039397220 */ /* 0x000fe20000400000 */
[----:B------:R-:W-:Y:S01]  /*49c0*/  F2FP.BF16.F32.PACK_AB R56, RZ, R56 ;  /* 0x00000038ff38723e */ /* 0x000fe200000010ff */
[-C--:B------:R-:W-:Y:S01]  /*49d0*/  FMUL R58, R58, R0.reuse ;  /* 0x000000003a3a7220 */ /* 0x080fe20000400000 */
[----:B------:R-:W-:Y:S01]  /*49e0*/  LEA.HI.X R3, R10, UR5, R13, 0x1, P1 ;  /* 0x000000050a037c11 */ /* 0x000fe200088f0c0d */
[-C--:B------:R-:W-:Y:S01]  /*49f0*/  FMUL R59, R59, R0.reuse ;  /* 0x000000003b3b7220 */ /* 0x080fe20000400000 */
[----:B------:R-:W-:Y:S01]  /*4a00*/  ISETP.GT.AND P2, PT, R15, RZ, PT ;  /* 0x000000ff0f00720c */ /* 0x000fe20003f44270 */
[-C--:B------:R-:W-:Y:S01]  /*4a10*/  FMUL R60, R60, R0.reuse ;  /* 0x000000003c3c7220 */ /* 0x080fe20000400000 */
[C---:B------:R-:W-:Y:S01]  /*4a20*/  ISETP.GT.AND P1, PT, R16.reuse, RZ, P6 ;  /* 0x000000ff1000720c */ /* 0x040fe20003724270 */
[----:B------:R-:W-:Y:S01]  /*4a30*/  @P0 STG.E.U16 desc[UR12][R2.64], R56 ;  /* 0x0000003802000986 */ /* 0x000fe2000c10150c */
[----:B------:R-:W-:Y:S01]  /*4a40*/  ISETP.GT.AND P0, PT, R16, 0x8, P2 ;  /* 0x000000081000780c */ /* 0x000fe20001704270 */
[-C--:B------:R-:W-:Y:S01]  /*4a50*/  FMUL R61, R61, R0.reuse ;  /* 0x000000003d3d7220 */ /* 0x080fe20000400000 */
[----:B------:R-:W-:Y:S01]  /*4a60*/  SHF.L.U64.HI R19, R20, 0x1, R19 ;  /* 0x0000000114137819 */ /* 0x000fe20000010213 */
[----:B------:R-:W-:Y:S01]  /*4a70*/  FMUL R62, R62, R0 ;  /* 0x000000003e3e7220 */ /* 0x000fe20000400000 */
[----:B------:R-:W-:Y:S01]  /*4a80*/  IADD3 R4, P3, R7, R2, RZ ;  /* 0x0000000207047210 */ /* 0x000fe20007f7e0ff */
[-C--:B------:R-:W-:Y:S01]  /*4a90*/  FMUL R63, R63, R0.reuse ;  /* 0x000000003f3f7220 */ /* 0x080fe20000400000 */
[----:B------:R-:W-:Y:S01]  /*4aa0*/  F2FP.BF16.F32.PACK_AB R57, RZ, R57 ;  /* 0x00000039ff39723e */ /* 0x000fe200000010ff */
[----:B------:R-:W-:Y:S01]  /*4ab0*/  FMUL R64, R64, R0 ;  /* 0x0000000040407220 */ /* 0x000fe20000400000 */
[----:B------:R-:W-:Y:S01]  /*4ac0*/  F2FP.BF16.F32.PACK_AB R58, RZ, R58 ;  /* 0x0000003aff3a723e */ /* 0x000fe200000010ff */
[----:B------:R-:W-:Y:S01]  /*4ad0*/  IMAD.X R5, R19, 0x1, R3, P3 ;  /* 0x0000000113057824 */ /* 0x000fe200018e0603 */
[C---:B------:R-:W-:Y:S01]  /*4ae0*/  ISETP.GT.AND P5, PT, R15.reuse, 0x8, PT ;  /* 0x000000080f00780c */ /* 0x040fe20003fa4270 */
[----:B------:R-:W-:Y:S01]  /*4af0*/  @P1 STG.E.U16 desc[UR12][R2.64+0x2], R57 ;  /* 0x0000023902001986 */ /* 0x000fe2000c10150c */
[----:B------:R-:W-:Y:S01]  /*4b00*/  ISETP.GT.AND P4, PT, R15, 0x9, PT ;  /* 0x000000090f00780c */ /* 0x000fe20003f84270 */
[-C--:B------:R-:W-:Y:S01]  /*4b10*/  FMUL R65, R65, R0.reuse ;  /* 0x0000000041417220 */ /* 0x080fe20000400000 */
[C---:B------:R-:W-:Y:S01]  /*4b20*/  ISETP.GT.AND P2, PT, R16.reuse, 0x8, P6 ;  /* 0x000000081000780c */ /* 0x040fe20003744270 */
[----:B------:R-:W-:Y:S01]  /*4b30*/  @P0 STG.E.U16 desc[UR12][R4.64], R58 ;  /* 0x0000003a04000986 */ /* 0x000fe2000c10150c */
[----:B------:R-:W-:Y:S01]  /*4b40*/  ISETP.GT.AND P0, PT, R16, RZ, P5 ;  /* 0x000000ff1000720c */ /* 0x000fe20002f04270 */
[-C--:B------:R-:W-:Y:S01]  /*4b50*/  FMUL R66, R66, R0.reuse ;  /* 0x0000000042427220 */ /* 0x080fe20000400000 */
[----:B------:R-:W-:Y:S01]  /*4b60*/  ISETP.GT.AND P1, PT, R16, RZ, P4 ;  /* 0x000000ff1000720c */ /* 0x000fe20002724270 */
[-C--:B------:R-:W-:Y:S01]  /*4b70*/  FMUL R67, R67, R0.reuse ;  /* 0x0000000043437220 */ /* 0x080fe20000400000 */
[----:B------:R-:W-:Y:S01]  /*4b80*/  F2FP.BF16.F32.PACK_AB R59, RZ, R59 ;  /* 0x0000003bff3b723e */ /* 0x000fe200000010ff */
[----:B------:R-:W-:Y:S01]  /*4b90*/  FMUL R68, R68, R0 ;  /* 0x0000000044447220 */ /* 0x000fe20000400000 */
[----:B------:R-:W-:Y:S01]  /*4ba0*/  F2FP.BF16.F32.PACK_AB R60, RZ, R60 ;  /* 0x0000003cff3c723e */ /* 0x000fe200000010ff */
[-C--:B------:R-:W-:Y:S01]  /*4bb0*/  FMUL R69, R69, R0.reuse ;  /* 0x0000000045457220 */ /* 0x080fe20000400000 */
[----:B------:R-:W-:Y:S01]  /*4bc0*/  F2FP.BF16.F32.PACK_AB R61, RZ, R61 ;  /* 0x0000003dff3d723e */ /* 0x000fe200000010ff */
[-C--:B------:R-:W-:Y:S01]  /*4bd0*/  FMUL R70, R70, R0.reuse ;  /* 0x0000000046467220 */ /* 0x080fe20000400000 */
[C---:B------:R-:W-:Y:S01]  /*4be0*/  SHF.L.U64.HI R9, R17.reuse, 0x1, R18 ;  /* 0x0000000111097819 */ /* 0x040fe20000010212 */
[----:B------:R-:W-:Y:S01]  /*4bf0*/  IMAD.SHL.U32 R17, R17, 0x2, RZ ;  /* 0x0000000211117824 */ /* 0x000fe200078e00ff */
[----:B------:R-:W-:Y:S01]  /*4c00*/  @P2 STG.E.U16 desc[UR12][R4.64+0x2], R59 ;  /* 0x0000023b04002986 */ /* 0x000fe2000c10150c */
[----:B------:R-:W-:Y:S01]  /*4c10*/  ISETP.GT.AND P2, PT, R16, 0x8, P5 ;  /* 0x000000081000780c */ /* 0x000fe20002f44270 */
[----:B------:R-:W-:Y:S01]  /*4c20*/  FMUL R71, R71, R0 ;  /* 0x0000000047477220 */ /* 0x000fe20000400000 */
[----:B------:R-:W-:Y:S01]  /*4c30*/  ISETP.GT.AND P3, PT, R15, 0x10, PT ;  /* 0x000000100f00780c */ /* 0x000fe20003f64270 */
[----:B------:R-:W-:Y:S01]  /*4c40*/  @P0 STG.E.U16 desc[UR12][R2.64+0x10], R60 ;  /* 0x0000103c02000986 */ /* 0x000fe2000c10150c */
[----:B------:R-:W-:Y:S01]  /*4c50*/  F2FP.BF16.F32.PACK_AB R62, RZ, R62 ;  /* 0x0000003eff3e723e */ /* 0x000fe200000010ff */
[----:B------:R-:W-:Y:S01]  /*4c60*/  FMUL R72, R72, R0 ;  /* 0x0000000048487220 */ /* 0x000fe20000400000 */
[----:B------:R-:W-:Y:S01]  /*4c70*/  F2FP.BF16.F32.PACK_AB R63, RZ, R63 ;  /* 0x0000003fff3f723e */ /* 0x000fe200000010ff */
[----:B------:R-:W-:Y:S01]  /*4c80*/  @P1 STG.E.U16 desc[UR12][R2.64+0x12], R61 ;  /* 0x0000123d02001986 */ /* 0x000fe2000c10150c */
[----:B------:R-:W-:Y:S01]  /*4c90*/  IADD3 R6, P0, P1, R17, R2, R7 ;  /* 0x0000000211067210 */ /* 0x000fe2000791e007 */
[----:B------:R-:W-:Y:S01]  /*4ca0*/  FMUL R73, R73, R0 ;  /* 0x0000000049497220 */ /* 0x000fe20000400000 */
[----:B------:R-:W-:Y:S01]  /*4cb0*/  F2FP.BF16.F32.PACK_AB R64, RZ, R64 ;  /* 0x00000040ff40723e */ /* 0x000fe200000010ff */
[-C--:B------:R-:W-:Y:S01]  /*4cc0*/  FMUL R74, R74, R0.reuse ;  /* 0x000000004a4a7220 */ /* 0x080fe20000400000 */
[----:B------:R-:W-:Y:S01]  /*4cd0*/  IADD3.X R7, R9, R3, R19, P0, P1 ;  /* 0x0000000309077210 */ /* 0x000fe200007e2413 */
[----:B------:R-:W-:Y:S01]  /*4ce0*/  @P2 STG.E.U16 desc[UR12][R4.64+0x10], R62 ;  /* 0x0000103e04002986 */ /* 0x000fe2000c10150c */
[C---:B------:R-:W-:Y:S01]  /*4cf0*/  ISETP.GT.AND P1, PT, R16.reuse, 0x8, P4 ;  /* 0x000000081000780c */ /* 0x040fe20002724270 */
[-C--:B------:R-:W-:Y:S01]  /*4d00*/  FMUL R75, R75, R0.reuse ;  /* 0x000000004b4b7220 */ /* 0x080fe20000400000 */
[----:B------:R-:W-:Y:S01]  /*4d10*/  ISETP.GT.AND P0, PT, R16, RZ, P3 ;  /* 0x000000ff1000720c */ /* 0x000fe20001f04270 */
[-C--:B------:R-:W-:Y:S01]  /*4d20*/  FMUL R76, R76, R0.reuse ;  /* 0x000000004c4c7220 */ /* 0x080fe20000400000 */
[----:B------:R-:W-:Y:S01]  /*4d30*/  ISETP.GT.AND P2, PT, R15, 0x11, PT ;  /* 0x000000110f00780c */ /* 0x000fe20003f44270 */
[-C--:B------:R-:W-:Y:S01]  /*4d40*/  FMUL R77, R77, R0.reuse ;  /* 0x000000004d4d7220 */ /* 0x080fe20000400000 */
[----:B------:R-:W-:Y:S01]  /*4d50*/  F2FP.BF16.F32.PACK_AB R65, RZ, R65 ;  /* 0x00000041ff41723e */ /* 0x000fe200000010ff */
[----:B------:R-:W-:Y:S01]  /*4d60*/  FMUL R78, R78, R0 ;  /* 0x000000004e4e7220 */ /* 0x000fe20000400000 */
[----:B------:R-:W-:Y:S01]  /*4d70*/  F2FP.BF16.F32.PACK_AB R66, RZ, R66 ;  /* 0x00000042ff42723e */ /* 0x000fe200000010ff */
[-C--:B------:R-:W-:Y:S01]  /*4d80*/  FMUL R79, R79, R0.reuse ;  /* 0x000000004f4f7220 */ /* 0x080fe20000400000 */
[----:B------:R-:W-:Y:S01]  /*4d90*/  F2FP.BF16.F32.PACK_AB R67, RZ, R67 ;  /* 0x00000043ff43723e */ /* 0x000fe200000010ff */
[----:B------:R-:W-:Y:S01]  /*4da0*/  FMUL R80, R80, R0 ;  /* 0x0000000050507220 */ /* 0x000fe20000400000 */
[----:B------:R-:W-:Y:S01]  /*4db0*/  F2FP.BF16.F32.PACK_AB R68, RZ, R68 ;  /* 0x00000044ff44723e */ /* 0x000fe200000010ff */
[----:B------:R-:W-:Y:S01]  /*4dc0*/  @P1 STG.E.U16 desc[UR12][R4.64+0x12], R63 ;  /* 0x0000123f04001986 */ /* 0x000fe2000c10150c */
[----:B------:R-:W-:Y:S01]  /*4dd0*/  ISETP.GT.AND P1, PT, R15, 0x19, PT ;  /* 0x000000190f00780c */ /* 0x000fe20003f24270 */
[-C--:B------:R-:W-:Y:S01]  /*4de0*/  FMUL R81, R81, R0.reuse ;  /* 0x0000000051517220 */ /* 0x080fe20000400000 */
[----:B------:R-:W-:Y:S01]  /*4df0*/  F2FP.BF16.F32.PACK_AB R69, RZ, R69 ;  /* 0x00000045ff45723e */ /* 0x000fe200000010ff */
[----:B------:R-:W-:Y:S01]  /*4e00*/  @P0 STG.E.U16 desc[UR12][R2.64+0x20], R64 ;  /* 0x0000204002000986 */ /* 0x000fe2000c10150c */
[----:B------:R-:W-:Y:S01]  /*4e10*/  ISETP.GT.AND P0, PT, R16, RZ, P2 ;  /* 0x000000ff1000720c */ /* 0x000fe20001704270 */
[----:B------:R-:W-:Y:S01]  /*4e20*/  FMUL R82, R82, R0 ;  /* 0x0000000052527220 */ /* 0x000fe20000400000 */
[----:B------:R-:W-:Y:S01]  /*4e30*/  F2FP.BF16.F32.PACK_AB R70, RZ, R70 ;  /* 0x00000046ff46723e */ /* 0x000fe200000010ff */
        /* <DEDUP_REMOVED lines=10> */
[----:B------:R-:W-:Y:S01]  /*4ee0*/  @P0 STG.E.U16 desc[UR12][R2.64+0x22], R65 ;  /* 0x0000224102000986 */ /* 0x000fe2000c10150c */
[----:B------:R-:W-:Y:S01]  /*4ef0*/  ISETP.GT.AND P0, PT, R16, 0x8, P3 ;  /* 0x000000081000780c */ /* 0x000fe20001f04270 */
[-C--:B------:R-:W-:Y:S01]  /*4f00*/  FMUL R24, R24, R0.reuse ;  /* 0x0000000018187220 */ /* 0x080fe20000400000 */
[----:B------:R-:W-:Y:S01]  /*4f10*/  ISETP.GT.AND P5, PT, R15, 0x28, PT ;  /* 0x000000280f00780c */ /* 0x000fe20003fa4270 */
        /* <DEDUP_REMOVED lines=8> */
[-C--:B------:R-:W-:Y:S01]  /*4fa0*/  FMUL R29, R29, R0.reuse ;  /* 0x000000001d1d7220 */ /* 0x080fe20000400000 */
[C---:B------:R-:W-:Y:S01]  /*4fb0*/  ISETP.GT.AND P4, PT, R15.reuse, 0x30, PT ;  /* 0x000000300f00780c */ /* 0x040fe20003f84270 */
[----:B------:R-:W-:Y:S01]  /*4fc0*/  @P0 STG.E.U16 desc[UR12][R4.64+0x20], R66 ;  /* 0x0000204204000986 */ /* 0x000fe2000c10150c */
[----:B------:R-:W-:Y:S01]  /*4fd0*/  ISETP.GT.AND P0, PT, R16, 0x8, P2 ;  /* 0x000000081000780c */ /* 0x000fe20001704270 */
[-C--:B------:R-:W-:Y:S01]  /*4fe0*/  FMUL R30, R30, R0.reuse ;  /* 0x000000001e1e7220 */ /* 0x080fe20000400000 */
[----:B------:R-:W-:Y:S01]  /*4ff0*/  ISETP.GT.AND P2, PT, R15, 0x18, PT ;  /* 0x000000180f00780c */ /* 0x000fe20003f44270 */
[----:B------:R-:W-:Y:S01]  /*5000*/  FMUL R31, R31, R0 ;  /* 0x000000001f1f7220 */ /* 0x000fe20000400000 */
[----:B------:R-:W-:Y:S01]  /*5010*/  F2FP.BF16.F32.PACK_AB R80, RZ, R80 ;  /* 0x00000050ff50723e */ /* 0x000fe200000010ff */
        /* <DEDUP_REMOVED lines=8> */
[----:B------:R-:W-:Y:S01]  /*50a0*/  @P0 STG.E.U16 desc[UR12][R4.64+0x22], R67 ;  /* 0x0000224304000986 */ /* 0x000fe2000c10150c */
[----:B------:R-:W-:Y:S01]  /*50b0*/  ISETP.GT.AND P0, PT, R16, RZ, P2 ;  /* 0x000000ff1000720c */ /* 0x000fe20001704270 */
[----:B------:R-:W-:Y:S01]  /*50c0*/  FMUL R36, R36, R0 ;  /* 0x0000000024247220 */ /* 0x000fe20000400000 */
[----:B------:R-:W-:Y:S01]  /*50d0*/  F2FP.BF16.F32.PACK_AB R84, RZ, R84 ;  /* 0x00000054ff54723e */ /* 0x000fe200000010ff */
[-C--:B------:R-:W-:Y:S01]  /*50e0*/  FMUL R37, R37, R0.reuse ;  /* 0x0000000025257220 */ /* 0x080fe20000400000 */
[----:B------:R-:W-:Y:S01]  /*50f0*/  P2R R12, PR, RZ, 0x20 ;  /* 0x00000020ff0c7803 */ /* 0x000fe20000000000 */
        /* <DEDUP_REMOVED lines=9> */
[----:B------:R-:W-:Y:S01]  /*5190*/  ISETP.GT.AND P0, PT, R16, RZ, P1 ;  /* 0x000000ff1000720c */ /* 0x000fe20000f04270 */
        /* <DEDUP_REMOVED lines=13> */
[----:B------:R-:W-:Y:S01]  /*5270*/  ISETP.GT.AND P0, PT, R16, 0x8, P2 ;  /* 0x000000081000780c */ /* 0x000fe20001704270 */
        /* <DEDUP_REMOVED lines=17> */
[----:B------:R-:W-:-:S02]  /*5390*/  F2FP.BF16.F32.PACK_AB R36, RZ, R36 ;  /* 0x00000024ff24723e */ /* 0x000fc400000010ff */
[----:B------:R-:W-:Y:S02]  /*53a0*/  F2FP.BF16.F32.PACK_AB R37, RZ, R37 ;  /* 0x00000025ff25723e */ /* 0x000fe400000010ff */
[----:B------:R-:W-:Y:S02]  /*53b0*/  F2FP.BF16.F32.PACK_AB R38, RZ, R38 ;  /* 0x00000026ff26723e */ /* 0x000fe400000010ff */
[----:B------:R-:W-:Y:S02]  /*53c0*/  F2FP.BF16.F32.PACK_AB R39, RZ, R39 ;  /* 0x00000027ff27723e */ /* 0x000fe400000010ff */
[----:B------:R-:W-:Y:S01]  /*53d0*/  F2FP.BF16.F32.PACK_AB R40, RZ, R40 ;  /* 0x00000028ff28723e */ /* 0x000fe200000010ff */
[----:B------:R-:W-:Y:S01]  /*53e0*/  @P0 STG.E.U16 desc[UR12][R4.64+0x32], R71 ;  /* 0x0000324704000986 */ /* 0x000fe2000c10150c */
[----:B------:R-:W-:Y:S02]  /*53f0*/  ISETP.GT.AND P0, PT, R16, RZ, P2 ;  /* 0x000000ff1000720c */ /* 0x000fe40001704270 */
[----:B------:R-:W-:-:S02]  /*5400*/  F2FP.BF16.F32.PACK_AB R41, RZ, R41 ;  /* 0x00000029ff29723e */ /* 0x000fc400000010ff */
[----:B------:R-:W-:Y:S02]  /*5410*/  F2FP.BF16.F32.PACK_AB R42, RZ, R42 ;  /* 0x0000002aff2a723e */ /* 0x000fe400000010ff */
[----:B------:R-:W-:Y:S02]  /*5420*/  F2FP.BF16.F32.PACK_AB R43, RZ, R43 ;  /* 0x0000002bff2b723e */ /* 0x000fe400000010ff */
[----:B------:R-:W-:Y:S02]  /*5430*/  F2FP.BF16.F32.PACK_AB R44, RZ, R44 ;  /* 0x0000002cff2c723e */ /* 0x000fe400000010ff */
[----:B------:R-:W-:Y:S02]  /*5440*/  F2FP.BF16.F32.PACK_AB R45, RZ, R45 ;  /* 0x0000002dff2d723e */ /* 0x000fe400000010ff */
[----:B------:R-:W-:Y:S01]  /*5450*/  F2FP.BF16.F32.PACK_AB R46, RZ, R46 ;  /* 0x0000002eff2e723e */ /* 0x000fe200000010ff */
[----:B------:R-:W-:Y:S01]  /*5460*/  @P0 STG.E.U16 desc[UR12][R2.64+0x40], R72 ;  /* 0x0000404802000986 */ /* 0x000fe2000c10150c */
[----:B------:R-:W-:-:S02]  /*5470*/  ISETP.GT.AND P0, PT, R16, RZ, P1 ;  /* 0x000000ff1000720c */ /* 0x000fc40000f04270 */
[----:B------:R-:W-:Y:S02]  /*5480*/  F2FP.BF16.F32.PACK_AB R47, RZ, R47 ;  /* 0x0000002fff2f723e */ /* 0x000fe400000010ff */
[----:B------:R-:W-:Y:S02]  /*5490*/  F2FP.BF16.F32.PACK_AB R48, RZ, R48 ;  /* 0x00000030ff30723e */ /* 0x000fe400000010ff */
[----:B------:R-:W-:Y:S02]  /*54a0*/  F2FP.BF16.F32.PACK_AB R49, RZ, R49 ;  /* 0x00000031ff31723e */ /* 0x000fe400000010ff */
[----:B------:R-:W-:Y:S02]  /*54b0*/  F2FP.BF16.F32.PACK_AB R50, RZ, R50 ;  /* 0x00000032ff32723e */ /* 0x000fe400000010ff */
[----:B------:R-:W-:Y:S02]  /*54c0*/  F2FP.BF16.F32.PACK_AB R51, RZ, R51 ;  /* 0x00000033ff33723e */ /* 0x000fe400000010ff */
[----:B------:R-:W-:Y:S01]  /*54d0*/  F2FP.BF16.F32.PACK_AB R52, RZ, R52 ;  /* 0x00000034ff34723e */ /* 0x000fe200000010ff */
[----:B------:R-:W-:Y:S01]  /*54e0*/  @P0 STG.E.U16 desc[UR12][R2.64+0x42], R73 ;  /* 0x0000424902000986 */ /* 0x000fe2000c10150c */
[----:B------:R-:W-:-:S02]  /*54f0*/  ISETP.GT.AND P0, PT, R16, 0x8, P2 ;  /* 0x000000081000780c */ /* 0x000fc40001704270 */
[----:B------:R-:W-:Y:S02]  /*5500*/  ISETP.GT.AND P2, PT, R15, 0x38, PT ;  /* 0x000000380f00780c */ /* 0x000fe40003f44270 */
[----:B------:R-:W-:Y:S02]  /*5510*/  F2FP.BF16.F32.PACK_AB R53, RZ, R53 ;  /* 0x00000035ff35723e */ /* 0x000fe400000010ff */
[----:B------:R-:W-:-:S07]  /*5520*/  F2FP.BF16.F32.PACK_AB R54, RZ, R54 ;  /* 0x00000036ff36723e */ /* 0x000fce00000010ff */
[----:B------:R-:W-:Y:S01]  /*5530*/  @P0 STG.E.U16 desc[UR12][R4.64+0x40], R74 ;  /* 0x0000404a04000986 */ /* 0x000fe2000c10150c */
[----:B------:R-:W-:-:S13]  /*5540*/  ISETP.GT.AND P0, PT, R16, 0x8, P1 ;  /* 0x000000081000780c */ /* 0x000fda0000f04270 */
[----:B------:R-:W-:Y:S01]  /*5550*/  @P0 STG.E.U16 desc[UR12][R4.64+0x42], R75 ;  /* 0x0000424b04000986 */ /* 0x000fe2000c10150c */
[----:B------:R-:W-:-:S13]  /*5560*/  ISETP.GT.AND P0, PT, R16, RZ, P5 ;  /* 0x000000ff1000720c */ /* 0x000fda0002f04270 */
[----:B------:R-:W-:Y:S01]  /*5570*/  @P0 STG.E.U16 desc[UR12][R2.64+0x50], R76 ;  /* 0x0000504c02000986 */ /* 0x000fe2000c10150c */
[----:B------:R-:W-:-:S04]  /*5580*/  ISETP.GT.AND P0, PT, R15, 0x29, PT ;  /* 0x000000290f00780c */ /* 0x000fc80003f04270 */
[----:B------:R-:W-:Y:S02]  /*5590*/  ISETP.GT.AND P1, PT, R16, RZ, P0 ;  /* 0x000000ff1000720c */ /* 0x000fe40000724270 */
[----:B------:R-:W-:-:S11]  /*55a0*/  P2R R13, PR, RZ, 0x1 ;  /* 0x00000001ff0d7803 */ /* 0x000fd60000000000 */
[----:B------:R-:W-:Y:S01]  /*55b0*/  @P1 STG.E.U16 desc[UR12][R2.64+0x52], R77 ;  /* 0x0000524d02001986 */ /* 0x000fe2000c10150c */
[----:B------:R-:W-:-:S13]  /*55c0*/  ISETP.GT.AND P1, PT, R16, 0x8, P5 ;  /* 0x000000081000780c */ /* 0x000fda0002f24270 */
[----:B------:R-:W-:Y:S01]  /*55d0*/  @P1 STG.E.U16 desc[UR12][R4.64+0x50], R78 ;  /* 0x0000504e04001986 */ /* 0x000fe2000c10150c */
[C---:B------:R-:W-:Y:S02]  /*55e0*/  ISETP.GT.AND P1, PT, R16.reuse, 0x8, P0 ;  /* 0x000000081000780c */ /* 0x040fe40000724270 */
[----:B------:R-:W-:-:S11]  /*55f0*/  ISETP.GT.AND P0, PT, R16, 0x8, P2 ;  /* 0x000000081000780c */ /* 0x000fd60001704270 */
[----:B------:R-:W-:Y:S01]  /*5600*/  @P1 STG.E.U16 desc[UR12][R4.64+0x52], R79 ;  /* 0x0000524f04001986 */ /* 0x000fe2000c10150c */
[----:B------:R-:W-:-:S13]  /*5610*/  ISETP.GT.AND P1, PT, R16, RZ, P4 ;  /* 0x000000ff1000720c */ /* 0x000fda0002724270 */
[----:B------:R-:W-:Y:S01]  /*5620*/  @P1 STG.E.U16 desc[UR12][R2.64+0x60], R80 ;  /* 0x0000605002001986 */ /* 0x000fe2000c10150c */
[----:B------:R-:W-:-:S13]  /*5630*/  ISETP.GT.AND P1, PT, R16, RZ, P3 ;  /* 0x000000ff1000720c */ /* 0x000fda0001f24270 */
[----:B------:R-:W-:Y:S01]  /*5640*/  @P1 STG.E.U16 desc[UR12][R2.64+0x62], R81 ;  /* 0x0000625102001986 */ /* 0x000fe2000c10150c */
[----:B------:R-:W-:-:S13]  /*5650*/  ISETP.GT.AND P1, PT, R16, 0x8, P4 ;  /* 0x000000081000780c */ /* 0x000fda0002724270 */
[----:B------:R-:W-:Y:S01]  /*5660*/  @P1 STG.E.U16 desc[UR12][R4.64+0x60], R82 ;  /* 0x0000605204001986 */ /* 0x000fe2000c10150c */
[----:B------:R-:W-:-:S13]  /*5670*/  ISETP.GT.AND P1, PT, R16, 0x8, P3 ;  /* 0x000000081000780c */ /* 0x000fda0001f24270 */
[----:B------:R-:W-:Y:S01]  /*5680*/  @P1 STG.E.U16 desc[UR12][R4.64+0x62], R83 ;  /* 0x0000625304001986 */ /* 0x000fe2000c10150c */
[----:B------:R-:W-:-:S05]  /*5690*/  IADD3 R10, P1, R17, R4, RZ ;  /* 0x00000004110a7210 */ /* 0x000fca0007f3e0ff */
[----:B------:R-:W-:Y:S01]  /*56a0*/  IMAD.X R11, R9, 0x1, R5, P1 ;  /* 0x00000001090b7824 */ /* 0x000fe200008e0605 */
[----:B------:R-:W-:-:S13]  /*56b0*/  ISETP.GT.AND P1, PT, R16, RZ, P2 ;  /* 0x000000ff1000720c */ /* 0x000fda0001724270 */
[----:B------:R-:W-:Y:S01]  /*56c0*/  @P1 STG.E.U16 desc[UR12][R2.64+0x70], R84 ;  /* 0x0000705402001986 */ /* 0x000fe2000c10150c */
[----:B------:R-:W-:-:S05]  /*56d0*/  IADD3 R8, P1, R17, R2, RZ ;  /* 0x0000000211087210 */ /* 0x000fca0007f3e0ff */
[----:B------:R-:W-:Y:S01]  /*56e0*/  IMAD.X R9, R9, 0x1, R3, P1 ;  /* 0x0000000109097824 */ /* 0x000fe200008e0603 */
[----:B------:R-:W-:-:S04]  /*56f0*/  ISETP.GT.AND P1, PT, R15, 0x39, PT ;  /* 0x000000390f00780c */ /* 0x000fc80003f24270 */
[----:B------:R-:W-:-:S13]  /*5700*/  ISETP.GT.AND P5, PT, R16, RZ, P1 ;  /* 0x000000ff1000720c */ /* 0x000fda0000fa4270 */
[----:B------:R0:W-:Y:S01]  /*5710*/  @P5 STG.E.U16 desc[UR12][R2.64+0x72], R85 ;  /* 0x0000725502005986 */ /* 0x0001e2000c10150c */
[----:B------:R-:W-:-:S03]  /*5720*/  ISETP.GT.AND P5, PT, R15, RZ, PT ;  /* 0x000000ff0f00720c */ /* 0x000fc60003fa4270 */
[----:B------:R-:W-:Y:S01]  /*5730*/  @P0 STG.E.U16 desc[UR12][R4.64+0x70], R86 ;  /* 0x0000705604000986 */ /* 0x000fe2000c10150c */
[----:B------:R-:W-:-:S13]  /*5740*/  ISETP.GT.AND P0, PT, R16, 0x8, P1 ;  /* 0x000000081000780c */ /* 0x000fda0000f04270 */
[----:B------:R-:W-:Y:S01]  /*5750*/  @P0 STG.E.U16 desc[UR12][R4.64+0x72], R87 ;  /* 0x0000725704000986 */ /* 0x000fe2000c10150c */
[C---:B------:R-:W-:Y:S02]  /*5760*/  ISETP.GT.AND P0, PT, R16.reuse, 0x40, P5 ;  /* 0x000000401000780c */ /* 0x040fe40002f04270 */
[----:B------:R-:W-:-:S11]  /*5770*/  ISETP.GT.AND P5, PT, R16, 0x48, P5 ;  /* 0x000000481000780c */ /* 0x000fd60002fa4270 */
[----:B------:R-:W-:Y:S01]  /*5780*/  @P0 STG.E.U16 desc[UR12][R8.64], R24 ;  /* 0x0000001808000986 */ /* 0x000fe2000c10150c */
[C---:B------:R-:W-:Y:S02]  /*5790*/  ISETP.GT.AND P0, PT, R16.reuse, 0x40, P6 ;  /* 0x000000401000780c */ /* 0x040fe40003704270 */
[----:B------:R-:W-:-:S11]  /*57a0*/  ISETP.GT.AND P6, PT, R16, 0x48, P6 ;  /* 0x000000481000780c */ /* 0x000fd600037c4270 */
[----:B0-----:R-:W-:Y:S02]  /*57b0*/  @P0 IMAD.MOV.U32 R2, RZ, RZ, R8 ;  /* 0x000000ffff020224 */ /* 0x001fe400078e0008 */
[----:B------:R-:W-:-:S05]  /*57c0*/  @P0 IMAD.MOV.U32 R3, RZ, RZ, R9 ;  /* 0x000000ffff030224 */ /* 0x000fca00078e0009 */
[----:B------:R0:W-:Y:S01]  /*57d0*/  @P0 STG.E.U16 desc[UR12][R2.64+0x2], R25 ;  /* 0x0000021902000986 */ /* 0x0001e2000c10150c */
[----:B------:R-:W-:-:S03]  /*57e0*/  ISETP.NE.AND P0, PT, R13, RZ, PT ;  /* 0x000000ff0d00720c */ /* 0x000fc60003f05270 */
[----:B------:R-:W-:Y:S01]  /*57f0*/  @P5 STG.E.U16 desc[UR12][R10.64], R26 ;  /* 0x0000001a0a005986 */ /* 0x000fe2000c10150c */
[----:B------:R-:W-:-:S03]  /*5800*/  ISETP.NE.AND P5, PT, R12, RZ, PT ;  /* 0x000000ff0c00720c */ /* 0x000fc60003fa5270 */
[----:B------:R-:W-:Y:S01]  /*5810*/  @P6 STG.E.U16 desc[UR12][R10.64+0x2], R27 ;  /* 0x0000021b0a006986 */ /* 0x000fe2000c10150c */
[----:B------:R-:W-:-:S04]  /*5820*/  ISETP.GT.AND P6, PT, R15, 0x8, PT ;  /* 0x000000080f00780c */ /* 0x000fc80003fc4270 */
[----:B------:R-:W-:-:S13]  /*5830*/  ISETP.GT.AND P6, PT, R16, 0x40, P6 ;  /* 0x000000401000780c */ /* 0x000fda00037c4270 */
[----:B0-----:R-:W-:Y:S02]  /*5840*/  @P6 IMAD.MOV.U32 R2, RZ, RZ, R8 ;  /* 0x000000ffff026224 */ /* 0x001fe400078e0008 */
[----:B------:R-:W-:-:S05]  /*5850*/  @P6 IMAD.MOV.U32 R3, RZ, RZ, R9 ;  /* 0x000000ffff036224 */ /* 0x000fca00078e0009 */
[----:B------:R0:W-:Y:S01]  /*5860*/  @P6 STG.E.U16 desc[UR12][R2.64+0x10], R28 ;  /* 0x0000101c02006986 */ /* 0x0001e2000c10150c */
[----:B------:R-:W-:-:S04]  /*5870*/  ISETP.GT.AND P6, PT, R15, 0x9, PT ;  /* 0x000000090f00780c */ /* 0x000fc80003fc4270 */
[----:B------:R-:W-:-:S13]  /*5880*/  ISETP.GT.AND P6, PT, R16, 0x40, P6 ;  /* 0x000000401000780c */ /* 0x000fda00037c4270 */
[----:B0-----:R-:W-:Y:S02]  /*5890*/  @P6 IMAD.MOV.U32 R2, RZ, RZ, R8 ;  /* 0x000000ffff026224 */ /* 0x001fe400078e0008 */
[----:B------:R-:W-:-:S05]  /*58a0*/  @P6 IMAD.MOV.U32 R3, RZ, RZ, R9 ;  /* 0x000000ffff036224 */ /* 0x000fca00078e0009 */
[----:B------:R0:W-:Y:S01]  /*58b0*/  @P6 STG.E.U16 desc[UR12][R2.64+0x12], R29 ;  /* 0x0000121d02006986 */ /* 0x0001e2000c10150c */
[----:B------:R-:W-:-:S04]  /*58c0*/  ISETP.GT.AND P6, PT, R15, 0x8, PT ;  /* 0x000000080f00780c */ /* 0x000fc80003fc4270 */
[----:B------:R-:W-:-:S13]  /*58d0*/  ISETP.GT.AND P6, PT, R16, 0x48, P6 ;  /* 0x000000481000780c */ /* 0x000fda00037c4270 */
        /* <DEDUP_REMOVED lines=66> */
[C---:B------:R-:W-:Y:S02]  /*5d00*/  ISETP.GT.AND P6, PT, R16.reuse, 0x40, P5 ;  /* 0x000000401000780c */ /* 0x040fe40002fc4270 */
[----:B------:R-:W-:-:S11]  /*5d10*/  ISETP.GT.AND P5, PT, R16, 0x48, P5 ;  /* 0x000000481000780c */ /* 0x000fd60002fa4270 */
        /* <DEDUP_REMOVED lines=9> */
[----:B------:R-:W-:Y:S01]  /*5db0*/  ISETP.GT.AND P4, PT, R16, 0x48, P4 ;  /* 0x000000481000780c */ /* 0x000fe20002784270 */
        /* <DEDUP_REMOVED lines=17> */
[----:B------:R0:W-:Y:S02]  /*5ed0*/  @P0 STG.E.U16 desc[UR12][R2.64+0x62], R49 ;  /* 0x0000623102000986 */ /* 0x0001e4000c10150c */
        /* <DEDUP_REMOVED lines=8> */
[----:B------:R0:W-:Y:S04]  /*5f60*/  @P6 STG.E.U16 desc[UR12][R2.64+0x70], R52 ;  /* 0x0000703402006986 */ /* 0x0001e8000c10150c */
[----:B------:R1:W-:Y:S01]  /*5f70*/  @P5 STG.E.U16 desc[UR12][R8.64+0x72], R53 ;  /* 0x0000723508005986 */ /* 0x0003e2000c10150c */
[----:B0-----:R-:W-:Y:S02]  /*5f80*/  @P2 IMAD.MOV.U32 R2, RZ, RZ, R6 ;  /* 0x000000ffff022224 */ /* 0x001fe400078e0006 */
[----:B------:R-:W-:-:S05]  /*5f90*/  @P2 IMAD.MOV.U32 R3, RZ, RZ, R7 ;  /* 0x000000ffff032224 */ /* 0x000fca00078e0007 */
[----:B------:R1:W-:Y:S01]  /*5fa0*/  @P2 STG.E.U16 desc[UR12][R2.64+0x70], R54 ;  /* 0x0000703602002986 */ /* 0x0003e2000c10150c */
[----:B------:R-:W-:Y:S05]  /*5fb0*/  @!P1 EXIT ;  /* 0x000000000000994d */ /* 0x000fea0003800000 */
[----:B------:R-:W-:-:S05]  /*5fc0*/  F2FP.BF16.F32.PACK_AB R0, RZ, R0 ;  /* 0x00000000ff00723e */ /* 0x000fca00000010ff */
[----:B------:R-:W-:Y:S01]  /*5fd0*/  STG.E.U16 desc[UR12][R6.64+0x72], R0 ;  /* 0x0000720006007986 */ /* 0x000fe2000c10150c */
[----:B------:R-:W-:Y:S05]  /*5fe0*/  EXIT ;  /* 0x000000000000794d */ /* 0x000fea0003800000 */
.L_x_10:
[----:B------:R-:W-:-:S13]  /*5ff0*/  ISETP.NE.AND P0, PT, R6, RZ, PT ;  /* 0x000000ff0600720c */ /* 0x000fda0003f05270 */
[----:B------:R-:W-:Y:S05]  /*6000*/  @P0 EXIT ;  /* 0x000000000000094d */ /* 0x000fea0003800000 */
[----:B------:R-:W-:-:S13]  /*6010*/  ELECT P0, URZ, PT ;  /* 0x00000000003f782f */ /* 0x000fda0003800000 */
[----:B------:R-:W-:Y:S05]  /*6020*/  @!P0 BRA `(.L_x_145) ;  /* 0x00000008000c8947 */ /* 0x000fea0003800000 */
[----:B------:R-:W-:Y:S02]  /*6030*/  ISETP.GE.AND P0, PT, R3, 0x1, PT ;  /* 0x000000010300780c */ /* 0x000fe40003f06270 */
[----:B0-2---:R-:W-:-:S04]  /*6040*/  SHF.R.S32.HI R5, RZ, 0x1f, R8 ;  /* 0x0000001fff057819 */ /* 0x005fc80000011408 */
[----:B------:R-:W-:-:S07]  /*6050*/  LEA.HI R5, R5, R8, RZ, 0x7 ;  /* 0x0000000805057211 */ /* 0x000fce00078f38ff */
[----:B------:R-:W-:Y:S05]  /*6060*/  @!P0 BRA `(.L_x_145) ;  /* 0x0000000400fc8947 */ /* 0x000fea0003800000 */
[----:B-----5:R-:W0:Y:S01]  /*6070*/  S2R R0, SR_CTAID.X ;  /* 0x0000000000007919 */ /* 0x020e220000002500 */
[----:B------:R-:W-:Y:S01]  /*6080*/  LOP3.LUT R5, R5, 0xffffff80, RZ, 0xc0, !PT ;  /* 0xffffff8005057812 */ /* 0x000fe200078ec0ff */
[----:B------:R-:W-:Y:S01]  /*6090*/  ULDC UR4, c[0x0][0x384] ;  /* 0x0000e10000047ab9 */ /* 0x000fe20000000800 */
[C---:B------:R-:W-:Y:S01]  /*60a0*/  LOP3.LUT P0, RZ, R8.reuse, 0x1f, RZ, 0xc0, !PT ;  /* 0x0000001f08ff7812 */ /* 0x040fe2000780c0ff */
[----:B------:R-:W1:Y:S01]  /*60b0*/  S2R R10, SR_CTAID.Y ;  /* 0x00000000000a7919 */ /* 0x000e620000002600 */
[----:B------:R-:W-:Y:S01]  /*60c0*/  ULDC UR5, c[0x0][0x388] ;  /* 0x0000e20000057ab9 */ /* 0x000fe20000000800 */
[----:B------:R-:W-:Y:S01]  /*60d0*/  IMAD.IADD R5, R8, 0x1, -R5 ;  /* 0x0000000108057824 */ /* 0x000fe200078e0a05 */
[----:B------:R-:W-:Y:S01]  /*60e0*/  LOP3.LUT R20, R2, 0x2, RZ, 0xfc, !PT ;  /* 0x0000000202147812 */ /* 0x000fe200078efcff */
[----:B------:R-:W-:Y:S01]  /*60f0*/  VIADD R21, R3, 0x1 ;  /* 0x0000000103157836 */ /* 0x000fe20000000000 */
[----:B------:R-:W-:Y:S01]  /*6100*/  CS2R R6, SRZ ;  /* 0x0000000000067805 */ /* 0x000fe2000001ff00 */
[----:B------:R-:W-:Y:S01]  /*6110*/  IMAD.MOV.U32 R4, RZ, RZ, RZ ;  /* 0x000000ffff047224 */ /* 0x000fe200078e00ff */
[----:B------:R-:W-:-:S02]  /*6120*/  ISETP.NE.AND P1, PT, R5, RZ, PT ;  /* 0x000000ff0500720c */ /* 0x000fc40003f25270 */
[----:B------:R-:W-:Y:S02]  /*6130*/  CS2R R8, SRZ ;  /* 0x0000000000087805 */ /* 0x000fe4000001ff00 */
[----:B------:R-:W-:Y:S01]  /*6140*/  ISETP.NE.OR P0, PT, R5, RZ, !P0 ;  /* 0x000000ff0500720c */ /* 0x000fe20004705670 */
[----:B------:R-:W-:Y:S02]  /*6150*/  IMAD.MOV.U32 R5, RZ, RZ, 0x1 ;  /* 0x00000001ff057424 */ /* 0x000fe400078e00ff */
[----:B0-----:R-:W-:-:S04]  /*6160*/  IMAD.SHL.U32 R16, R0, 0x80, RZ ;  /* 0x0000008000107824 */ /* 0x001fc800078e00ff */
[----:B------:R-:W-:-:S04]  /*6170*/  IMAD.HI.U32 R0, R16, UR4, RZ ;  /* 0x0000000410007c27 */ /* 0x000fc8000f8e00ff */
[----:B-1----:R-:W-:Y:S01]  /*6180*/  IMAD.SHL.U32 R18, R10, 0x40, RZ ;  /* 0x000000400a127824 */ /* 0x002fe200078e00ff */
[----:B------:R-:W-:-:S07]  /*6190*/  SHF.R.U32.HI R0, RZ, UR5, R0 ;  /* 0x00000005ff007c19 */ /* 0x000fce0008011600 */
.L_x_149:
[----:B------:R-:W0:Y:S01]  /*61a0*/  S2R R11, SR_CgaCtaId ;  /* 0x00000000000b7919 */ /* 0x000e220000008800 */
[----:B------:R-:W-:-:S04]  /*61b0*/  MOV R10, 0x400 ;  /* 0x00000400000a7802 */ /* 0x000fc80000000f00 */
[----:B0-----:R-:W-:Y:S02]  /*61c0*/  LEA R19, R11, R10, 0x18 ;  /* 0x0000000a0b137211 */ /* 0x001fe400078ec0ff */
[----:B------:R-:W-:-:S03]  /*61d0*/  SHF.L.U32 R10, R5, 0x1f, RZ ;  /* 0x0000001f050a7819 */ /* 0x000fc600000006ff */
[----:B------:R-:W-:-:S07]  /*61e0*/  IMAD R17, R4, 0x8, R19 ;  /* 0x0000000804117824 */ /* 0x000fce00078e0213 */
.L_x_146:
[----:B0-----:R0:W1:Y:S02]  /*61f0*/  SYNCS.PHASECHK.TRANS64.TRYWAIT P2, [R17+URZ+0x36048], R10 ;  /* 0x0360480a110075a7 */ /* 0x001064000804017f */
[----:B-1----:R-:W-:Y:S05]  /*6200*/  @!P2 NANOSLEEP.SYNCS 0x989680 ;  /* 0x009896800000a95d */ /* 0x002fea0003900000 */
[----:B------:R-:W1:Y:S02]  /*6210*/  @!P2 SYNCS.PHASECHK.TRANS64 P2, [R17+URZ+0x36048], R10 ;  /* 0x0360480a1100a5a7 */ /* 0x000e64000804007f */
[----:B-1----:R-:W-:Y:S05]  /*6220*/  @!P2 BRA `(.L_x_146) ;  /* 0xfffffffc00f0a947 */ /* 0x002fea000383ffff */
[----:B0-----:R-:W0:Y:S02]  /*6230*/  @!P1 LDC R10, c[0x0][0x580] ;  /* 0x00016000ff0a9b82 */ /* 0x001e240000000800 */
[----:B0-----:R0:W-:Y:S02]  /*6240*/  @!P1 SYNCS.ARRIVE.TRANS64 RZ, [R17+URZ+0x36000], R10 ;  /* 0x0360000a11ff99a7 */ /* 0x0011e4000800003f */
[----:B0-----:R-:W-:-:S04]  /*6250*/  PRMT R10, R20, 0x9910, RZ ;  /* 0x00009910140a7816 */ /* 0x001fc800000000ff */
[----:B------:R-:W-:-:S13]  /*6260*/  ISETP.NE.AND P2, PT, R10, 0x2, PT ;  /* 0x000000020a00780c */ /* 0x000fda0003f45270 */
[----:B------:R-:W-:Y:S05]  /*6270*/  @P2 BRA `(.L_x_147) ;  /* 0x0000000000042947 */ /* 0x000fea0003800000 */
[----:B------:R-:W-:Y:S01]  /*6280*/  BPT.TRAP 0x1 ;  /* 0x000000040000795c */ /* 0x000fe20000300000 */
.L_x_147:
[----:B------:R-:W-:Y:S05]  /*6290*/  @P0 BRA `(.L_x_148) ;  /* 0x0000000000040947 */ /* 0x000fea0003800000 */
[----:B------:R-:W-:Y:S01]  /*62a0*/  BPT.TRAP 0x1 ;  /* 0x000000040000795c */ /* 0x000fe20000300000 */
.L_x_148:
[----:B------:R-:W0:Y:S01]  /*62b0*/  LDC R13, c[0x0][0x380] ;  /* 0x0000e000ff0d7b82 */ /* 0x000e220000000800 */
[----:B------:R-:W-:Y:S01]  /*62c0*/  R2UR UR4, R0 ;  /* 0x00000000000472ca */ /* 0x000fe200000e0000 */
[----:B------:R-:W-:Y:S01]  /*62d0*/  ULDC UR14, c[0x0][0x38c] ;  /* 0x0000e300000e7ab9 */ /* 0x000fe20000000800 */
[----:B------:R-:W-:Y:S01]  /*62e0*/  R2UR UR13, R16 ;  /* 0x00000000100d72ca */ /* 0x000fe200000e0000 */
[----:B------:R-:W-:Y:S01]  /*62f0*/  UISETP.NE.AND UP0, UPT, UR14, 0x1, UPT ;  /* 0x000000010e00788c */ /* 0x000fe2000bf05270 */
[C---:B------:R-:W-:Y:S01]  /*6300*/  R2UR UR18, R8.reuse ;  /* 0x00000000081272ca */ /* 0x040fe200000e0000 */
[----:B------:R-:W-:Y:S01]  /*6310*/  VIADD R8, R8, 0x1 ;  /* 0x0000000108087836 */ /* 0x000fe20000000000 */
[----:B------:R-:W-:Y:S01]  /*6320*/  ULDC UR24, c[0x0][0x398] ;  /* 0x0000e60000187ab9 */ /* 0x000fe20000000800 */
[----:B------:R-:W1:Y:S01]  /*6330*/  LDC.64 R10, c[0x0][0x3f8] ;  /* 0x0000fe00ff0a7b82 */ /* 0x000e620000000a00 */
[----:B------:R-:W-:Y:S01]  /*6340*/  R2UR UR16, R4 ;  /* 0x00000000041072ca */ /* 0x000fe200000e0000 */
[----:B------:R-:W-:Y:S01]  /*6350*/  ULDC UR12, c[0x0][0x3ec] ;  /* 0x0000fb00000c7ab9 */ /* 0x000fe20000000800 */
[----:B------:R-:W-:Y:S01]  /*6360*/  R2UR UR17, R17 ;  /* 0x00000000111172ca */ /* 0x000fe200000e0000 */
[----:B------:R-:W-:Y:S01]  /*6370*/  VIADD R21, R21, 0xffffffff ;  /* 0xffffffff15157836 */ /* 0x000fe20000000000 */
[----:B------:R-:W-:Y:S01]  /*6380*/  ULDC.64 UR28, c[0x0][0x198] ;  /* 0x00006600001c7ab9 */ /* 0x000fe20000000a00 */
[----:B------:R-:W-:Y:S01]  /*6390*/  ULDC.64 UR20, c[0x0][0x3f0] ;  /* 0x0000fc0000147ab9 */ /* 0x000fe20000000a00 */
[----:B------:R-:W-:Y:S01]  /*63a0*/  @UP0 ULDC.64 UR8, c[0x0][0x390] ;  /* 0x0000e40000080ab9 */ /* 0x000fe20000000a00 */
[----:B---34-:R-:W1:Y:S01]  /*63b0*/  LDC.64 R14, c[0x0][0x3d0] ;  /* 0x0000f400ff0e7b82 */ /* 0x018e620000000a00 */
[----:B------:R-:W-:Y:S01]  /*63c0*/  ISETP.GT.AND P6, PT, R21, 0x1, PT ;  /* 0x000000011500780c */ /* 0x000fe20003fc4270 */
[----:B------:R-:W-:Y:S01]  /*63d0*/  USHF.L.U32 UR18, UR18, 0x6, URZ ;  /* 0x0000000612127899 */ /* 0x000fe2000800063f */
[----:B------:R-:W-:Y:S01]  /*63e0*/  UMOV UR26, 0x0 ;  /* 0x00000000001a7882 */ /* 0x000fe20000000000 */
[----:B------:R-:W-:-:S04]  /*63f0*/  UMOV UR27, 0x10000000 ;  /* 0x10000000001b7882 */ /* 0x000fc80000000000 */
[----:B------:R-:W2:Y:S01]  /*6400*/  LDC R12, c[0x0][0x400] ;  /* 0x00010000ff0c7b82 */ /* 0x000ea20000000800 */
[----:B0-----:R-:W-:Y:S01]  /*6410*/  ISETP.NE.AND P2, PT, R13, 0x1, PT ;  /* 0x000000010d00780c */ /* 0x001fe20003f45270 */
[----:B------:R-:W-:-:S12]  /*6420*/  UIADD3 UR17, UR17, 0x36000, URZ ;  /* 0x0003600011117890 */ /* 0x000fd8000fffe03f */
[----:B------:R-:W-:Y:S01]  /*6430*/  @P2 IMAD.U32 R22, RZ, RZ, UR4 ;  /* 0x00000004ff162e24 */ /* 0x000fe2000f8e00ff */
[----:B------:R-:W-:Y:S01]  /*6440*/  ULDC.64 UR4, c[0x0][0x3c8] ;  /* 0x0000f20000047ab9 */ /* 0x000fe20000000a00 */
[----:B-1----:R-:W-:Y:S02]  /*6450*/  IMAD R11, R7, R14, R11 ;  /* 0x0000000e070b7224 */ /* 0x002fe400078e020b */
[----:B------:R-:W-:Y:S01]  /*6460*/  IMAD R10, R9, UR5, R10 ;  /* 0x00000005090a7c24 */ /* 0x000fe2000f8e020a */
[----:B------:R-:W-:Y:S02]  /*6470*/  @P2 R2UR UR13, R22 ;  /* 0x00000000160d22ca */ /* 0x000fe400000e0000 */
[----:B------:R-:W-:Y:S01]  /*6480*/  ISETP.NE.AND P2, PT, R8, UR15, PT ;  /* 0x0000000f08007c0c */ /* 0x000fe2000bf45270 */
[----:B------:R-:W-:Y:S02]  /*6490*/  IMAD.U32 R11, R11, 0x20, R10 ;  /* 0x000000200b0b7824 */ /* 0x000fe400078e000a */
[----:B--2---:R-:W-:Y:S01]  /*64a0*/  IMAD R12, R6, R15, R12 ;  /* 0x0000000f060c7224 */ /* 0x004fe200078e020c */
[----:B------:R-:W-:Y:S01]  /*64b0*/  SEL R8, R8, RZ, P2 ;  /* 0x000000ff08087207 */ /* 0x000fe20001000000 */
[----:B------:R-:W0:Y:S02]  /*64c0*/  LDC.64 R14, c[0x0][0x3e0] ;  /* 0x0000f800ff0e7b82 */ /* 0x000e240000000a00 */
[----:B------:R-:W-:-:S04]  /*64d0*/  IMAD.U32 R11, R12, 0x400, R11 ;  /* 0x000004000c0b7824 */ /* 0x000fc800078e000b */
[----:B------:R-:W-:Y:S01]  /*64e0*/  UIMAD.WIDE.U32 UR6, UR13, UR8, URZ ;  /* 0x000000080d0672a5 */ /* 0x000fe2000f8e003f */
[----:B------:R-:W-:Y:S01]  /*64f0*/  R2UR UR25, R11 ;  /* 0x000000000b1972ca */ /* 0x000fe200000e0000 */
[----:B------:R-:W-:Y:S01]  /*6500*/  UIADD3 UR6, -UR13, URZ, URZ ;  /* 0x0000003f0d067290 */ /* 0x000fe2000fffe13f */
[----:B------:R-:W-:Y:S01]  /*6510*/  VIADD R11, R6, 0x1 ;  /* 0x00000001060b7836 */ /* 0x000fe20000000000 */
[----:B------:R-:W-:Y:S01]  /*6520*/  UMOV UR5, UR13 ;  /* 0x0000000d00057c82 */ /* 0x000fe20008000000 */
[----:B------:R-:W-:Y:S02]  /*6530*/  @UP0 USHF.R.U32.HI UR5, URZ, UR9, UR7 ;  /* 0x000000093f050299 */ /* 0x000fe40008011607 */
[----:B------:R-:W-:Y:S01]  /*6540*/  UISETP.NE.AND UP0, UPT, UR24, 0x1, UPT ;  /* 0x000000011800788c */ /* 0x000fe2000bf05270 */
[----:B------:R-:W-:Y:S01]  /*6550*/  IMAD R10, R13, UR6, R16 ;  /* 0x000000060d0a7c24 */ /* 0x000fe2000f8e0210 */
[----:B------:R-:W-:Y:S01]  /*6560*/  R2UR UR7, R19 ;  /* 0x00000000130772ca */ /* 0x000fe200000e0000 */
[----:B------:R-:W-:Y:S01]  /*6570*/  VIADD R13, R9, 0x1 ;  /* 0x00000001090d7836 */ /* 0x000fe20000000000 */
[----:B------:R-:W-:Y:S01]  /*6580*/  ULDC.64 UR8, c[0x0][0x3c0] ;  /* 0x0000f00000087ab9 */ /* 0x000fe20000000a00 */
[----:B------:R-:W-:Y:S01]  /*6590*/  @P2 IMAD.MOV R13, RZ, RZ, R9 ;  /* 0x000000ffff0d2224 */ /* 0x000fe200078e0209 */
[----:B------:R-:W-:Y:S01]  /*65a0*/  R2UR UR19, R10 ;  /* 0x000000000a1372ca */ /* 0x000fe200000e0000 */
[C---:B------:R-:W-:Y:S01]  /*65b0*/  IMAD R19, R4.reuse, 0x2000, R19 ;  /* 0x0000200004137824 */ /* 0x040fe200078e0213 */
[----:B------:R-:W-:Y:S01]  /*65c0*/  UMOV UR22, UR5 ;  /* 0x0000000500167c82 */ /* 0x000fe20008000000 */
[----:B------:R-:W-:Y:S01]  /*65d0*/  VIADD R10, R7, 0x1 ;  /* 0x00000001070a7836 */ /* 0x000fe20000000000 */
[----:B------:R-:W-:Y:S01]  /*65e0*/  UIADD3 UR6, UP1, UR28, 0xf0, URZ ;  /* 0x000000f01c067890 */ /* 0x000fe2000ff3e03f */
[----:B0-----:R-:W-:Y:S01]  /*65f0*/  ISETP.NE.AND P3, PT, R13, R14, PT ;  /* 0x0000000e0d00720c */ /* 0x001fe20003f65270 */
[----:B------:R-:W-:Y:S01]  /*6600*/  @UP0 ULDC UR10, c[0x0][0x39c] ;  /* 0x0000e700000a0ab9 */ /* 0x000fe20000000800 */
[----:B------:R-:W-:Y:S01]  /*6610*/  @UP0 ULDC UR30, c[0x0][0x3a0] ;  /* 0x0000e800001e0ab9 */ /* 0x000fe20000000800 */
[----:B------:R-:W-:Y:S01]  /*6620*/  UIMAD.WIDE.U32 UR10, UR5, UR10, URZ ;  /* 0x0000000a050a72a5 */ /* 0x000fe2000f8e003f */
[----:B------:R-:W-:Y:S01]  /*6630*/  R2UR UR23, R19 ;  /* 0x00000000131772ca */ /* 0x000fe200000e0000 */
[----:B------:R-:W-:Y:S01]  /*6640*/  ULEA UR16, UR16, UR7, 0xe ;  /* 0x0000000710107291 */ /* 0x000fe2000f8e703f */
[----:B------:R-:W-:Y:S01]  /*6650*/  VIADD R4, R4, 0x1 ;  /* 0x0000000104047836 */ /* 0x000fe20000000000 */
[----:B------:R-:W-:-:S02]  /*6660*/  @UP0 USHF.R.U32.HI UR22, URZ, UR30, UR11 ;  /* 0x0000001e3f160299 */ /* 0x000fc4000801160b */
[----:B------:R-:W-:Y:S01]  /*6670*/  UIMAD UR19, UR19, UR8, UR12 ;  /* 0x00000008131372a4 */ /* 0x000fe2000f8e020c */
[----:B------:R-:W-:Y:S01]  /*6680*/  R2UR UR12, R9 ;  /* 0x00000000090c72ca */ /* 0x000fe200000e0000 */
[----:B------:R-:W-:Y:S01]  /*6690*/  UIADD3 UR7, -UR5, URZ, URZ ;  /* 0x0000003f05077290 */ /* 0x000fe2000fffe13f */
[----:B------:R-:W-:Y:S01]  /*66a0*/  R2UR UR11, R18 ;  /* 0x00000000120b72ca */ /* 0x000fe200000e0000 */
[----:B------:R-:W-:Y:S01]  /*66b0*/  UIADD3 UR8, -UR22, URZ, URZ ;  /* 0x0000003f16087290 */ /* 0x000fe2000fffe13f */
[----:B------:R-:W-:Y:S01]  /*66c0*/  @P3 IMAD.MOV R10, RZ, RZ, R7 ;  /* 0x000000ffff0a3224 */ /* 0x000fe200078e0207 */
[----:B------:R-:W-:Y:S01]  /*66d0*/  UIMAD UR7, UR14, UR7, UR13 ;  /* 0x000000070e0772a4 */ /* 0x000fe2000f8e020d */
[----:B------:R-:W-:Y:S01]  /*66e0*/  R2UR UR13, R7 ;  /* 0x00000000070d72ca */ /* 0x000fe200000e0000 */
[----:B------:R-:W-:Y:S01]  /*66f0*/  UIMAD UR5, UR24, UR8, UR5 ;  /* 0x00000008180572a4 */ /* 0x000fe2000f8e0205 */
[----:B------:R-:W-:Y:S01]  /*6700*/  R2UR UR14, R6 ;  /* 0x00000000060e72ca */ /* 0x000fe200000e0000 */
[----:B------:R-:W-:Y:S01]  /*6710*/  UIADD3 UR28, UP2, UR28, 0x270, URZ ;  /* 0x000002701c1c7890 */ /* 0x000fe2000ff5e03f */
[----:B------:R-:W-:Y:S01]  /*6720*/  ISETP.NE.AND P4, PT, R10, R15, PT ;  /* 0x0000000f0a00720c */ /* 0x000fe20003f85270 */
[----:B------:R-:W-:Y:S01]  /*6730*/  UIMAD UR20, UR7, UR9, UR20 ;  /* 0x00000009071472a4 */ /* 0x000fe2000f8e0214 */
[C---:B------:R-:W-:Y:S01]  /*6740*/  ISETP.NE.AND P5, PT, R4.reuse, 0x9, PT ;  /* 0x000000090400780c */ /* 0x040fe20003fa5270 */
[----:B------:R-:W-:Y:S01]  /*6750*/  UIMAD UR21, UR5, UR4, UR21 ;  /* 0x00000004051572a4 */ /* 0x000fe2000f8e0215 */
[----:B------:R-:W-:Y:S01]  /*6760*/  SEL R9, R13, RZ, P3 ;  /* 0x000000ff0d097207 */ /* 0x000fe20001800000 */
[----:B------:R-:W-:Y:S01]  /*6770*/  UIADD3.X UR7, URZ, UR29, URZ, UP1, !UPT ;  /* 0x0000001d3f077290 */ /* 0x000fe20008ffe43f */
[----:B------:R-:W-:Y:S01]  /*6780*/  SEL R12, RZ, 0x1, P5 ;  /* 0x00000001ff0c7807 */ /* 0x000fe20002800000 */
[----:B------:R-:W-:Y:S01]  /*6790*/  UPRMT UR4, UR25, 0x5410, URZ ;  /* 0x0000541019047896 */ /* 0x000fe2000800003f */
[----:B------:R-:W-:Y:S01]  /*67a0*/  SEL R4, R4, RZ, P5 ;  /* 0x000000ff04047207 */ /* 0x000fe20002800000 */
[----:B------:R-:W-:Y:S01]  /*67b0*/  UIADD3 UR8, UR23, 0x24000, URZ ;  /* 0x0002400017087890 */ /* 0x000fe2000fffe03f */
[----:B------:R-:W-:Y:S01]  /*67c0*/  LOP3.LUT R5, R5, R12, RZ, 0x3c, !PT ;  /* 0x0000000c05057212 */ /* 0x000fe200078e3cff */
[----:B------:R-:W-:Y:S01]  /*67d0*/  UIADD3.X UR29, URZ, UR29, URZ, UP2, !UPT ;  /* 0x0000001d3f1d7290 */ /* 0x000fe200097fe43f */
[----:B------:R-:W-:Y:S01]  /*67e0*/  SEL R7, R10, RZ, P4 ;  /* 0x000000ff0a077207 */ /* 0x000fe20002000000 */
[----:B------:R-:W-:Y:S01]  /*67f0*/  UMOV UR9, UR17 ;  /* 0x0000001100097c82 */ /* 0x000fe20008000000 */
[----:B------:R-:W-:Y:S01]  /*6800*/  UMOV UR10, UR18 ;  /* 0x00000012000a7c82 */ /* 0x000fe20008000000 */
[----:B------:R-:W-:Y:S01]  /*6810*/  @P4 IMAD.MOV R11, RZ, RZ, R6 ;  /* 0x000000ffff0b4224 */ /* 0x000fe200078e0206 */
[----:B------:R1:W-:Y:S03]  /*6820*/  UTMALDG.5D.IM2COL [UR16], [UR6], UR4 ;  /* 0x00000010060073b4 */ /* 0x0003e60008060004 */
[----:B------:R-:W-:Y:S01]  /*6830*/  IMAD.MOV.U32 R6, RZ, RZ, R11 ;  /* 0x000000ffff067224 */ /* 0x000fe200078e000b */
[----:B------:R1:W-:Y:S02]  /*6840*/  UTMALDG.5D [UR8], [UR28], desc[UR26] ;  /* 0x00001a081c0075b4 */ /* 0x0003e40008021000 */
[----:B-1----:R-:W-:Y:S05]  /*6850*/  @P6 BRA `(.L_x_149) ;  /* 0xfffffff800506947 */ /* 0x002fea000383ffff */
.L_x_145:
[----:B------:R-:W-:Y:S01]  /*6860*/  ISETP.GE.U32.AND P2, PT, R3, 0x9, PT ;  /* 0x000000090300780c */ /* 0x000fe20003f46070 */
[----:B------:R-:W-:Y:S05]  /*6870*/  WARPSYNC.ALL ;  /* 0x0000000000007948 */ /* 0x000fea0003800000 */
[----:B------:R-:W-:-:S07]  /*6880*/  ELECT P1, URZ, PT ;  /* 0x00000000003f782f */ /* 0x000fce0003820000 */
[----:B0-2---:R-:W-:-:S05]  /*6890*/  @P2 IMAD.WIDE.U32 R4, R3, 0x38e38e39, RZ ;  /* 0x38e38e3903042825 */ /* 0x005fca00078e00ff */
[----:B-----5:R-:W-:-:S04]  /*68a0*/  @P2 SHF.R.U32.HI R0, RZ, 0x1, R5 ;  /* 0x00000001ff002819 */ /* 0x020fc80000011605 */
[----:B------:R-:W-:-:S04]  /*68b0*/  @P2 LOP3.LUT R0, R0, 0x1, RZ, 0xc0, !PT ;  /* 0x0000000100002812 */ /* 0x000fc800078ec0ff */
[----:B------:R-:W-:Y:S01]  /*68c0*/  @P2 ISETP.NE.U32.AND P0, PT, R0, 0x1, PT ;  /* 0x000000010000280c */ /* 0x000fe20003f05070 */
[----:B------:R-:W-:-:S12]  /*68d0*/  @!P1 EXIT ;  /* 0x000000000000994d */ /* 0x000fd80003800000 */
[----:B------:R-:W-:Y:S01]  /*68e0*/  LOP3.LUT R2, R2, 0x2, RZ, 0xfc, !PT ;  /* 0x0000000202027812 */ /* 0x000fe200078efcff */
[----:B------:R-:W-:Y:S01]  /*68f0*/  IMAD.MOV.U32 R0, RZ, RZ, 0x1 ;  /* 0x00000001ff007424 */ /* 0x000fe200078e00ff */
[----:B------:R-:W-:Y:S02]  /*6900*/  @P2 ISETP.NE.U32.AND.EX P0, PT, RZ, RZ, PT, P0 ;  /* 0x000000ffff00220c */ /* 0x000fe40003f05100 */
[----:B------:R-:W-:Y:S02]  /*6910*/  ISETP.NE.AND P1, PT, R2, 0x3, PT ;  /* 0x000000030200780c */ /* 0x000fe40003f25270 */
[----:B------:R-:W-:-:S11]  /*6920*/  @P2 SEL R0, RZ, 0x1, !P0 ;  /* 0x00000001ff002807 */ /* 0x000fd60004000000 */
[----:B------:R-:W-:Y:S05]  /*6930*/  @!P1 BRA `(.L_x_150) ;  /* 0x0000000000049947 */ /* 0x000fea0003800000 */
[----:B------:R-:W-:Y:S01]  /*6940*/  BPT.TRAP 0x1 ;  /* 0x000000040000795c */ /* 0x000fe20000300000 */
.L_x_150:
[----:B------:R-:W0:Y:S01]  /*6950*/  S2R R7, SR_CgaCtaId ;  /* 0x0000000000077919 */ /* 0x000e220000008800 */
[----:B------:R-:W-:Y:S01]  /*6960*/  IMAD.WIDE.U32 R4, R3, 0x38e38e39, RZ ;  /* 0x38e38e3903047825 */ /* 0x000fe200078e00ff */
[----:B------:R-:W-:-:S04]  /*6970*/  MOV R2, 0x400 ;  /* 0x0000040000027802 */ /* 0x000fc80000000f00 */
[----:B------:R-:W-:Y:S02]  /*6980*/  SHF.R.U32.HI R4, RZ, 0x1, R5 ;  /* 0x00000001ff047819 */ /* 0x000fe40000011605 */
[----:B------:R-:W-:-:S03]  /*6990*/  SHF.L.U32 R5, R0, 0x1f, RZ ;  /* 0x0000001f00057819 */ /* 0x000fc600000006ff */
[----:B------:R-:W-:Y:S01]  /*69a0*/  IMAD R3, R4, -0x9, R3 ;  /* 0xfffffff704037824 */ /* 0x000fe200078e0203 */
[----:B0-----:R-:W-:-:S05]  /*69b0*/  LEA R2, R7, R2, 0x18 ;  /* 0x0000000207027211 */ /* 0x001fca00078ec0ff */
[----:B------:R-:W-:-:S04]  /*69c0*/  VIADD R2, R2, 0x36048 ;  /* 0x0003604802027836 */ /* 0x000fc80000000000 */
[----:B------:R-:W-:-:S07]  /*69d0*/  IMAD R4, R3, 0x8, R2 ;  /* 0x0000000803047824 */ /* 0x000fce00078e0202 */
.L_x_151:
[----:B0-----:R0:W1:Y:S02]  /*69e0*/  SYNCS.PHASECHK.TRANS64.TRYWAIT P0, [R4+URZ], R5 ;  /* 0x00000005040075a7 */ /* 0x001064000800017f */
[----:B-1----:R-:W-:Y:S05]  /*69f0*/  @!P0 NANOSLEEP.SYNCS 0x989680 ;  /* 0x009896800000895d */ /* 0x002fea0003900000 */
[----:B------:R-:W1:Y:S02]  /*6a00*/  @!P0 SYNCS.PHASECHK.TRANS64 P0, [R4+URZ], R5 ;  /* 0x00000005040085a7 */ /* 0x000e64000800007f */
[----:B-1----:R-:W-:Y:S05]  /*6a10*/  @!P0 BRA `(.L_x_151) ;  /* 0xfffffffc00f08947 */ /* 0x002fea000383ffff */
[----:B------:R-:W-:-:S05]  /*6a20*/  VIADD R3, R3, 0x1 ;  /* 0x0000000103037836 */ /* 0x000fca0000000000 */
[----:B------:R-:W-:-:S04]  /*6a30*/  ISETP.NE.AND P0, PT, R3, 0x9, PT ;  /* 0x000000090300780c */ /* 0x000fc80003f05270 */
[----:B0-----:R-:W-:Y:S02]  /*6a40*/  SEL R5, RZ, 0x1, P0 ;  /* 0x00000001ff057807 */ /* 0x001fe40000000000 */
[----:B------:R-:W-:Y:S02]  /*6a50*/  SEL R3, R3, RZ, P0 ;  /* 0x000000ff03037207 */ /* 0x000fe40000000000 */
[----:B------:R-:W-:-:S03]  /*6a60*/  LOP3.LUT R7, R0, R5, RZ, 0x3c, !PT ;  /* 0x0000000500077212 */ /* 0x000fc600078e3cff */
[----:B------:R-:W-:Y:S01]  /*6a70*/  IMAD R0, R3, 0x8, R2 ;  /* 0x0000000803007824 */ /* 0x000fe200078e0202 */
[----:B------:R-:W-:-:S07]  /*6a80*/  SHF.L.U32 R5, R7, 0x1f, RZ ;  /* 0x0000001f07057819 */ /* 0x000fce00000006ff */
.L_x_152:
        /* <DEDUP_REMOVED lines=11> */
.L_x_153:
        /* <DEDUP_REMOVED lines=11> */
.L_x_154:
        /* <DEDUP_REMOVED lines=11> */
.L_x_155:
        /* <DEDUP_REMOVED lines=11> */
.L_x_156:
        /* <DEDUP_REMOVED lines=11> */
.L_x_157:
        /* <DEDUP_REMOVED lines=11> */
.L_x_158:
        /* <DEDUP_REMOVED lines=11> */
.L_x_159:
[----:B0-----:R0:W1:Y:S02]  /*6f60*/  SYNCS.PHASECHK.TRANS64.TRYWAIT P0, [R3+URZ], R0 ;  /* 0x00000000030075a7 */ /* 0x001064000800017f */
[----:B-1----:R-:W-:Y:S05]  /*6f70*/  @!P0 NANOSLEEP.SYNCS 0x989680 ;  /* 0x009896800000895d */ /* 0x002fea0003900000 */
[----:B------:R-:W1:Y:S02]  /*6f80*/  @!P0 SYNCS.PHASECHK.TRANS64 P0, [R3+URZ], R0 ;  /* 0x00000000030085a7 */ /* 0x000e64000800007f */
[----:B-1----:R-:W-:Y:S05]  /*6f90*/  @P0 EXIT ;  /* 0x000000000000094d */ /* 0x002fea0003800000 */
[----:B------:R-:W-:Y:S05]  /*6fa0*/  BRA `(.L_x_159) ;  /* 0xfffffffc00ec7947 */ /* 0x000fea000383ffff */
.L_x_160:
[----:B------:R-:W-:-:S00]  /*6fb0*/  BRA `(.L_x_160) ;  /* 0xfffffffc00fc7947 */ /* 0x000fc0000383ffff */
[----:B------:R-:W-:-:S00]  /*6fc0*/  NOP ;  /* 0x0000000000007918 */ /* 0x000fc00000000000 */
        /* <DEDUP_REMOVED lines=11> */
.L_x_161:


//--------------------- .nv.shared._ZN7cutlass13device_kernelINS_4conv6kernel13ConvUniversalINS1_16ConvProblemShapeILNS1_8OperatorE0ELi3EEENS1_10collective14CollectiveConvINS1_46MainloopSm90TmaGmmaWarpSpecializedImplicitGemmILS5_0ELi9ELi3EN4cute5tupleIJNSA_1CILi1EEESD_SD_EEENS1_36KernelImplicitTmaWarpSpecializedSm90ELi1EEENSB_IJNSC_ILi128EEENSC_ILi64EEENSB_IJSI_EEEEEENS_10bfloat16_tESL_NSA_8TiledMMAINSA_8MMA_AtomIJNSA_4SM904GMMA27MMA_64x64x16_F32BF16BF16_SSILNSP_5MajorE0ELSR_0ELNSP_7ScaleInE1ELSS_1EEEEEENSA_6LayoutISE_NSB_IJNSC_ILi0EEESW_SW_EEEEENSB_IJNSA_10UnderscoreESZ_SZ_EEEEENS7_6detail26Sm90ImplicitGemmTileTraitsINSA_20SM90_TMA_LOAD_IM2COLENSA_14ComposedLayoutINSA_7SwizzleILi3ELi4ELi3EEENSA_18smem_ptr_flag_bitsILi16EEENSV_INSB_IJNSB_IJNSC_ILi8EEENSC_ILi16EEEEEENSB_IJSI_SD_EEENSB_IJSD_NSC_ILi9EEEEEEEEENSB_IJNSB_IJSI_NSC_ILi512EEEEEENSB_IJSD_SW_EEENSB_IJSW_NSC_ILi8192EEEEEEEEEEEEEvEENS13_INSA_13SM90_TMA_LOADENS15_IS17_S19_NSV_INSB_IJNSB_IJS1A_S1A_EEES1D_S1F_EEENSB_IJS1I_S1J_NSB_IJSW_NSC_ILi4096EEEEEEEEEEEEEvEEEENS_8epilogue10collective6detail29Sm90TmaWarpSpecializedAdapterINS21_15DefaultEpilogueISL_NSB_IJNSB_IJllllEEESD_SW_EEES26_NS20_6thread17LinearCombinationISL_Li1EffLNS27_9ScaleType4KindE0ELNS_15FloatRoundStyleE2ESL_EENS_4gemm15EpilogueDefaultEEEEEvvEEEEvNT_6ParamsE --------------------------
	.section	.nv.shared._ZN7cutlass13device_kernelINS_4conv6kernel13ConvUniversalINS1_16ConvProblemShapeILNS1_8OperatorE0ELi3EEENS1_10collective14CollectiveConvINS1_46MainloopSm90TmaGmmaWarpSpecializedImplicitGemmILS5_0ELi9ELi3EN4cute5tupleIJNSA_1CILi1EEESD_SD_EEENS1_36KernelImplicitTmaWarpSpecializedSm90ELi1EEENSB_IJNSC_ILi128EEENSC_ILi64EEENSB_IJSI_EEEEEENS_10bfloat16_tESL_NSA_8TiledMMAINSA_8MMA_AtomIJNSA_4SM904GMMA27MMA_64x64x16_F32BF16BF16_SSILNSP_5MajorE0ELSR_0ELNSP_7ScaleInE1ELSS_1EEEEEENSA_6LayoutISE_NSB_IJNSC_ILi0EEESW_SW_EEEEENSB_IJNSA_10UnderscoreESZ_SZ_EEEEENS7_6detail26Sm90ImplicitGemmTileTraitsINSA_20SM90_TMA_LOAD_IM2COLENSA_14ComposedLayoutINSA_7SwizzleILi3ELi4ELi3EEENSA_18smem_ptr_flag_bitsILi16EEENSV_INSB_IJNSB_IJNSC_ILi8EEENSC_ILi16EEEEEENSB_IJSI_SD_EEENSB_IJSD_NSC_ILi9EEEEEEEEENSB_IJNSB_IJSI_NSC_ILi512EEEEEENSB_IJSD_SW_EEENSB_IJSW_NSC_ILi8192EEEEEEEEEEEEEvEENS13_INSA_13SM90_TMA_LOADENS15_IS17_S19_NSV_INSB_IJNSB_IJS1A_S1A_EEES1D_S1F_EEENSB_IJS1I_S1J_NSB_IJSW_NSC_ILi4096EEEEEEEEEEEEEvEEEENS_8epilogue10collective6detail29Sm90TmaWarpSpecializedAdapterINS21_15DefaultEpilogueISL_NSB_IJNSB_IJllllEEESD_SW_EEES26_NS20_6thread17LinearCombinationISL_Li1EffLNS27_9ScaleType4KindE0ELNS_15FloatRoundStyleE2ESL_EENS_4gemm15EpilogueDefaultEEEEEvvEEEEvNT_6ParamsE,"aw",@nobits
	.sectionflags	@""
	.align	16
	.zero		1024


//--------------------- .nv.shared.reserved.0     --------------------------
	.section	.nv.shared.reserved.0,"aw",@nobits
	.weak		__nv_reservedSMEM_offset_0_alias
	.size		__nv_reservedSMEM_offset_0_alias, 0, 0
	.other		__nv_reservedSMEM_offset_0_alias,@"STO_CUDA_RESERVED_SHARED STV_DEFAULT"
__nv_reservedSMEM_offset_0_alias:
	.zero		0


//--------------------- .nv.global                --------------------------
	.section	.nv.global,"aw",@nobits
.nv.global:
	.type		_ZN39_INTERNAL_8c234caa_4_k_cu_af23e79b_30104cute1_E,@object
	.size		_ZN39_INTERNAL_8c234caa_4_k_cu_af23e79b_30104cute1_E,(_ZN39_INTERNAL_8c234caa_4_k_cu_af23e79b_30104cuda3std3__45__cpo6cbeginE - _ZN39_INTERNAL_8c234caa_4_k_cu_af23e79b_30104cute1_E)
_ZN39_INTERNAL_8c234caa_4_k_cu_af23e79b_30104cute1_E:
	.zero		1
	.type		_ZN39_INTERNAL_8c234caa_4_k_cu_af23e79b_30104cuda3std3__45__cpo6cbeginE,@object
	.size		_ZN39_INTERNAL_8c234caa_4_k_cu_af23e79b_30104cuda3std3__45__cpo6cbeginE,(_ZN39_INTERNAL_8c234caa_4_k_cu_af23e79b_30104cuda3std3__48in_placeE - _ZN39_INTERNAL_8c234caa_4_k_cu_af23e79b_30104cuda3std3__45__cpo6cbeginE)
_ZN39_INTERNAL_8c234caa_4_k_cu_af23e79b_30104cuda3std3__45__cpo6cbeginE:
	.zero		1
	.type		_ZN39_INTERNAL_8c234caa_4_k_cu_af23e79b_30104cuda3std3__48in_placeE,@object
	.size		_ZN39_INTERNAL_8c234caa_4_k_cu_af23e79b_30104cuda3std3__48in_placeE,(_ZN39_INTERNAL_8c234caa_4_k_cu_af23e79b_30104cuda3std6ranges3__45__cpo9iter_moveE - _ZN39_INTERNAL_8c234caa_4_k_cu_af23e79b_30104cuda3std3__48in_placeE)
_ZN39_INTERNAL_8c234caa_4_k_cu_af23e79b_30104cuda3std3__48in_placeE:
	.zero		1
	.type		_ZN39_INTERNAL_8c234caa_4_k_cu_af23e79b_30104cuda3std6ranges3__45__cpo9iter_moveE,@object
	.size		_ZN39_INTERNAL_8c234caa_4_k_cu_af23e79b_30104cuda3std6ranges3__45__cpo9iter_moveE,(_ZN39_INTERNAL_8c234caa_4_k_cu_af23e79b_30104cuda3std3__45__cpo5beginE - _ZN39_INTERNAL_8c234caa_4_k_cu_af23e79b_30104cuda3std6ranges3__45__cpo9iter_moveE)
_ZN39_INTERNAL_8c234caa_4_k_cu_af23e79b_30104cuda3std6ranges3__45__cpo9iter_moveE:
	.zero		1
	.type		_ZN39_INTERNAL_8c234caa_4_k_cu_af23e79b_30104cuda3std3__45__cpo5beginE,@object
	.size		_ZN39_INTERNAL_8c234caa_4_k_cu_af23e79b_30104cuda3std3__45__cpo5beginE,(_ZN39_INTERNAL_8c234caa_4_k_cu_af23e79b_30104cuda3std3__441_GLOBAL__N__8c234caa_4_k_cu_af23e79b_30106ignoreE - _ZN39_INTERNAL_8c234caa_4_k_cu_af23e79b_30104cuda3std3__45__cpo5beginE)
_ZN39_INTERNAL_8c234caa_4_k_cu_af23e79b_30104cuda3std3__45__cpo5beginE:
	.zero		1
	.type		_ZN39_INTERNAL_8c234caa_4_k_cu_af23e79b_30104cuda3std3__441_GLOBAL__N__8c234caa_4_k_cu_af23e79b_30106ignoreE,@object
	.size		_ZN39_INTERNAL_8c234caa_4_k_cu_af23e79b_30104cuda3std3__441_GLOBAL__N__8c234caa_4_k_cu_af23e79b_30106ignoreE,(_ZN39_INTERNAL_8c234caa_4_k_cu_af23e79b_30104cute7productE - _ZN39_INTERNAL_8c234caa_4_k_cu_af23e79b_30104cuda3std3__441_GLOBAL__N__8c234caa_4_k_cu_af23e79b_30106ignoreE)
_ZN39_INTERNAL_8c234caa_4_k_cu_af23e79b_30104cuda3std3__441_GLOBAL__N__8c234caa_4_k_cu_af23e79b_30106ignoreE:
	.zero		1
	.type		_ZN39_INTERNAL_8c234caa_4_k_cu_af23e79b_30104cute7productE,@object
	.size		_ZN39_INTERNAL_8c234caa_4_k_cu_af23e79b_30104cute7productE,(_ZN39_INTERNAL_8c234caa_4_k_cu_af23e79b_30104cuda3std3__45__cpo3endE - _ZN39_INTERNAL_8c234caa_4_k_cu_af23e79b_30104cute7productE)
_ZN39_INTERNAL_8c234caa_4_k_cu_af23e79b_30104cute7productE:
	.zero		1
	.type		_ZN39_INTERNAL_8c234caa_4_k_cu_af23e79b_30104cuda3std3__45__cpo3endE,@object
	.size		_ZN39_INTERNAL_8c234caa_4_k_cu_af23e79b_30104cuda3std3__45__cpo3endE,(_ZN39_INTERNAL_8c234caa_4_k_cu_af23e79b_30104cuda3std3__419piecewise_constructE - _ZN39_INTERNAL_8c234caa_4_k_cu_af23e79b_30104cuda3std3__45__cpo3endE)
_ZN39_INTERNAL_8c234caa_4_k_cu_af23e79b_30104cuda3std3__45__cpo3endE:
	.zero		1
	.type		_ZN39_INTERNAL_8c234caa_4_k_cu_af23e79b_30104cuda3std3__419piecewise_constructE,@object
	.size		_ZN39_INTERNAL_8c234caa_4_k_cu_af23e79b_30104cuda3std3__419piecewise_constructE,(_ZN39_INTERNAL_8c234caa_4_k_cu_af23e79b_30104cuda3std3__45__cpo4cendE - _ZN39_INTERNAL_8c234caa_4_k_cu_af23e79b_30104cuda3std3__419piecewise_constructE)
_ZN39_INTERNAL_8c234caa_4_k_cu_af23e79b_30104cuda3std3__419piecewise_constructE:
	.zero		1
	.type		_ZN39_INTERNAL_8c234caa_4_k_cu_af23e79b_30104cuda3std3__45__cpo4cendE,@object
	.size		_ZN39_INTERNAL_8c234caa_4_k_cu_af23e79b_30104cuda3std3__45__cpo4cendE,(_ZN39_INTERNAL_8c234caa_4_k_cu_af23e79b_30104cuda3std6ranges3__45__cpo4swapE - _ZN39_INTERNAL_8c234caa_4_k_cu_af23e79b_30104cuda3std3__45__cpo4cendE)
_ZN39_INTERNAL_8c234caa_4_k_cu_af23e79b_30104cuda3std3__45__cpo4cendE:
	.zero		1
	.type		_ZN39_INTERNAL_8c234caa_4_k_cu_af23e79b_30104cuda3std6ranges3__45__cpo4swapE,@object
	.size		_ZN39_INTERNAL_8c234caa_4_k_cu_af23e79b_30104cuda3std6ranges3__45__cpo4swapE,(.L_7 - _ZN39_INTERNAL_8c234caa_4_k_cu_af23e79b_30104cuda3std6ranges3__45__cpo4swapE)
_ZN39_INTERNAL_8c234caa_4_k_cu_af23e79b_30104cuda3std6ranges3__45__cpo4swapE:
	.zero		1
.L_7:


//--------------------- .nv.constant0._ZN7cutlass13device_kernelINS_4conv6kernel13ConvUniversalINS1_16ConvProblemShapeILNS1_8OperatorE0ELi3EEENS1_10collective14CollectiveConvINS1_46MainloopSm90TmaGmmaWarpSpecializedImplicitGemmILS5_0ELi9ELi3EN4cute5tupleIJNSA_1CILi1EEESD_SD_EEENS1_36KernelImplicitTmaWarpSpecializedSm90ELi1EEENSB_IJNSC_ILi128EEENSC_ILi64EEENSB_IJSI_EEEEEENS_10bfloat16_tESL_NSA_8TiledMMAINSA_8MMA_AtomIJNSA_4SM904GMMA27MMA_64x64x16_F32BF16BF16_SSILNSP_5MajorE0ELSR_0ELNSP_7ScaleInE1ELSS_1EEEEEENSA_6LayoutISE_NSB_IJNSC_ILi0EEESW_SW_EEEEENSB_IJNSA_10UnderscoreESZ_SZ_EEEEENS7_6detail26Sm90ImplicitGemmTileTraitsINSA_20SM90_TMA_LOAD_IM2COLENSA_14ComposedLayoutINSA_7SwizzleILi3ELi4ELi3EEENSA_18smem_ptr_flag_bitsILi16EEENSV_INSB_IJNSB_IJNSC_ILi8EEENSC_ILi16EEEEEENSB_IJSI_SD_EEENSB_IJSD_NSC_ILi9EEEEEEEEENSB_IJNSB_IJSI_NSC_ILi512EEEEEENSB_IJSD_SW_EEENSB_IJSW_NSC_ILi8192EEEEEEEEEEEEEvEENS13_INSA_13SM90_TMA_LOADENS15_IS17_S19_NSV_INSB_IJNSB_IJS1A_S1A_EEES1D_S1F_EEENSB_IJS1I_S1J_NSB_IJSW_NSC_ILi4096EEEEEEEEEEEEEvEEEENS_8epilogue10collective6detail29Sm90TmaWarpSpecializedAdapterINS21_15DefaultEpilogueISL_NSB_IJNSB_IJllllEEESD_SW_EEES26_NS20_6thread17LinearCombinationISL_Li1EffLNS27_9ScaleType4KindE0ELNS_15FloatRoundStyleE2ESL_EENS_4gemm15EpilogueDefaultEEEEEvvEEEEvNT_6ParamsE --------------------------
	.section	.nv.constant0._ZN7cutlass13device_kernelINS_4conv6kernel13ConvUniversalINS1_16ConvProblemShapeILNS1_8OperatorE0ELi3EEENS1_10collective14CollectiveConvINS1_46MainloopSm90TmaGmmaWarpSpecializedImplicitGemmILS5_0ELi9ELi3EN4cute5tupleIJNSA_1CILi1EEESD_SD_EEENS1_36KernelImplicitTmaWarpSpecializedSm90ELi1EEENSB_IJNSC_ILi128EEENSC_ILi64EEENSB_IJSI_EEEEEENS_10bfloat16_tESL_NSA_8TiledMMAINSA_8MMA_AtomIJNSA_4SM904GMMA27MMA_64x64x16_F32BF16BF16_SSILNSP_5MajorE0ELSR_0ELNSP_7ScaleInE1ELSS_1EEEEEENSA_6LayoutISE_NSB_IJNSC_ILi0EEESW_SW_EEEEENSB_IJNSA_10UnderscoreESZ_SZ_EEEEENS7_6detail26Sm90ImplicitGemmTileTraitsINSA_20SM90_TMA_LOAD_IM2COLENSA_14ComposedLayoutINSA_7SwizzleILi3ELi4ELi3EEENSA_18smem_ptr_flag_bitsILi16EEENSV_INSB_IJNSB_IJNSC_ILi8EEENSC_ILi16EEEEEENSB_IJSI_SD_EEENSB_IJSD_NSC_ILi9EEEEEEEEENSB_IJNSB_IJSI_NSC_ILi512EEEEEENSB_IJSD_SW_EEENSB_IJSW_NSC_ILi8192EEEEEEEEEEEEEvEENS13_INSA_13SM90_TMA_LOADENS15_IS17_S19_NSV_INSB_IJNSB_IJS1A_S1A_EEES1D_S1F_EEENSB_IJS1I_S1J_NSB_IJSW_NSC_ILi4096EEEEEEEEEEEEEvEEEENS_8epilogue10collective6detail29Sm90TmaWarpSpecializedAdapterINS21_15DefaultEpilogueISL_NSB_IJNSB_IJllllEEESD_SW_EEES26_NS20_6thread17LinearCombinationISL_Li1EffLNS27_9ScaleType4KindE0ELNS_15FloatRoundStyleE2ESL_EENS_4gemm15EpilogueDefaultEEEEEvvEEEEvNT_6ParamsE,"a",@progbits
	.sectionflags	@""
	.align	4
.nv.constant0._ZN7cutlass13device_kernelINS_4conv6kernel13ConvUniversalINS1_16ConvProblemShapeILNS1_8OperatorE0ELi3EEENS1_10collective14CollectiveConvINS1_46MainloopSm90TmaGmmaWarpSpecializedImplicitGemmILS5_0ELi9ELi3EN4cute5tupleIJNSA_1CILi1EEESD_SD_EEENS1_36KernelImplicitTmaWarpSpecializedSm90ELi1EEENSB_IJNSC_ILi128EEENSC_ILi64EEENSB_IJSI_EEEEEENS_10bfloat16_tESL_NSA_8TiledMMAINSA_8MMA_AtomIJNSA_4SM904GMMA27MMA_64x64x16_F32BF16BF16_SSILNSP_5MajorE0ELSR_0ELNSP_7ScaleInE1ELSS_1EEEEEENSA_6LayoutISE_NSB_IJNSC_ILi0EEESW_SW_EEEEENSB_IJNSA_10UnderscoreESZ_SZ_EEEEENS7_6detail26Sm90ImplicitGemmTileTraitsINSA_20SM90_TMA_LOAD_IM2COLENSA_14ComposedLayoutINSA_7SwizzleILi3ELi4ELi3EEENSA_18smem_ptr_flag_bitsILi16EEENSV_INSB_IJNSB_IJNSC_ILi8EEENSC_ILi16EEEEEENSB_IJSI_SD_EEENSB_IJSD_NSC_ILi9EEEEEEEEENSB_IJNSB_IJSI_NSC_ILi512EEEEEENSB_IJSD_SW_EEENSB_IJSW_NSC_ILi8192EEEEEEEEEEEEEvEENS13_INSA_13SM90_TMA_LOADENS15_IS17_S19_NSV_INSB_IJNSB_IJS1A_S1A_EEES1D_S1F_EEENSB_IJS1I_S1J_NSB_IJSW_NSC_ILi4096EEEEEEEEEEEEEvEEEENS_8epilogue10collective6detail29Sm90TmaWarpSpecializedAdapterINS21_15DefaultEpilogueISL_NSB_IJNSB_IJllllEEESD_SW_EEES26_NS20_6thread17LinearCombinationISL_Li1EffLNS27_9ScaleType4KindE0ELNS_15FloatRoundStyleE2ESL_EENS_4gemm15EpilogueDefaultEEEEEvvEEEEvNT_6ParamsE:
	.zero		1664


//--------------------- SYMBOLS --------------------------

	.type		.nv.reservedSmem.offset0,@object
	.size		.nv.reservedSmem.offset0,0x4
